//
// Generated by NVIDIA NVVM Compiler
//
// Compiler Build ID: CL-36424714
// Cuda compilation tools, release 13.0, V13.0.88
// Based on NVVM 20.0.0
//

.version 9.0
.target sm_100
.address_size 64

	// .globl	_Z12multiBatch_kPfS_S_i
// _ZZ14multiBatch_4_kPfS_S_iE2As has been demoted
// _ZZ14multiBatch_4_kPfS_S_iE2Bs has been demoted
.extern .shared .align 16 .b8 shared[];
.extern .shared .align 16 .b8 Bcol[];

.visible .entry _Z12multiBatch_kPfS_S_i(
	.param .u64 .ptr .align 1 _Z12multiBatch_kPfS_S_i_param_0,
	.param .u64 .ptr .align 1 _Z12multiBatch_kPfS_S_i_param_1,
	.param .u64 .ptr .align 1 _Z12multiBatch_kPfS_S_i_param_2,
	.param .u32 _Z12multiBatch_kPfS_S_i_param_3
)
{
	.reg .pred 	%p<12>;
	.reg .b32 	%r<107>;
	.reg .b32 	%f<55>;
	.reg .b64 	%rd<70>;

	ld.param.u64 	%rd5, [_Z12multiBatch_kPfS_S_i_param_0];
	ld.param.u64 	%rd6, [_Z12multiBatch_kPfS_S_i_param_1];
	ld.param.u32 	%r53, [_Z12multiBatch_kPfS_S_i_param_3];
	cvta.to.global.u64 	%rd1, %rd6;
	cvta.to.global.u64 	%rd2, %rd5;
	setp.lt.s32 	%p1, %r53, 1;
	@%p1 bra 	$L__BB0_16;
	mov.u32 	%r55, %ctaid.x;
	mul.lo.s32 	%r56, %r53, %r55;
	mul.lo.s32 	%r1, %r56, %r53;
	and.b32  	%r2, %r53, 7;
	and.b32  	%r3, %r53, 2147483640;
	add.s32 	%r4, %r1, %r53;
	shl.b32 	%r5, %r53, 3;
	add.s32 	%r57, %r56, 2;
	mul.lo.s32 	%r6, %r53, %r57;
	add.s32 	%r58, %r56, 3;
	mul.lo.s32 	%r7, %r53, %r58;
	add.s32 	%r59, %r56, 4;
	mul.lo.s32 	%r8, %r53, %r59;
	add.s32 	%r60, %r56, 5;
	mul.lo.s32 	%r9, %r53, %r60;
	add.s32 	%r61, %r56, 6;
	mul.lo.s32 	%r10, %r53, %r61;
	add.s32 	%r62, %r56, 7;
	mul.lo.s32 	%r11, %r53, %r62;
	mov.b32 	%r92, 0;
$L__BB0_2:
	mul.lo.s32 	%r13, %r92, %r53;
	add.s32 	%r14, %r13, %r1;
	mov.b32 	%r93, 0;
$L__BB0_3:
	ld.param.u64 	%rd69, [_Z12multiBatch_kPfS_S_i_param_2];
	add.s32 	%r65, %r53, -1;
	setp.lt.u32 	%p2, %r65, 7;
	add.s32 	%r16, %r93, %r1;
	add.s32 	%r66, %r16, %r13;
	cvta.to.global.u64 	%rd7, %rd69;
	mul.wide.u32 	%rd8, %r66, 4;
	add.s64 	%rd3, %rd7, %rd8;
	ld.global.f32 	%f52, [%rd3];
	mov.b32 	%r105, 0;
	@%p2 bra 	$L__BB0_6;
	and.b32  	%r67, %r53, 2147483640;
	neg.s32 	%r103, %r67;
	add.s32 	%r94, %r14, 3;
	add.s32 	%r102, %r4, %r93;
	add.s32 	%r101, %r6, %r93;
	add.s32 	%r100, %r7, %r93;
	add.s32 	%r99, %r8, %r93;
	add.s32 	%r98, %r9, %r93;
	add.s32 	%r97, %r10, %r93;
	add.s32 	%r96, %r11, %r93;
	mov.u32 	%r95, %r16;
$L__BB0_5:
	.pragma "nounroll";
	add.s32 	%r68, %r94, -3;
	mul.wide.u32 	%rd9, %r68, 4;
	add.s64 	%rd10, %rd2, %rd9;
	ld.global.f32 	%f9, [%rd10];
	mul.wide.u32 	%rd11, %r95, 4;
	add.s64 	%rd12, %rd1, %rd11;
	ld.global.f32 	%f10, [%rd12];
	fma.rn.f32 	%f11, %f9, %f10, %f52;
	st.global.f32 	[%rd3], %f11;
	add.s32 	%r69, %r94, -2;
	mul.wide.u32 	%rd13, %r69, 4;
	add.s64 	%rd14, %rd2, %rd13;
	ld.global.f32 	%f12, [%rd14];
	mul.wide.u32 	%rd15, %r102, 4;
	add.s64 	%rd16, %rd1, %rd15;
	ld.global.f32 	%f13, [%rd16];
	fma.rn.f32 	%f14, %f12, %f13, %f11;
	st.global.f32 	[%rd3], %f14;
	add.s32 	%r70, %r94, -1;
	mul.wide.u32 	%rd17, %r70, 4;
	add.s64 	%rd18, %rd2, %rd17;
	ld.global.f32 	%f15, [%rd18];
	mul.wide.u32 	%rd19, %r101, 4;
	add.s64 	%rd20, %rd1, %rd19;
	ld.global.f32 	%f16, [%rd20];
	fma.rn.f32 	%f17, %f15, %f16, %f14;
	st.global.f32 	[%rd3], %f17;
	add.s32 	%r71, %r94, 4;
	mul.wide.u32 	%rd21, %r94, 4;
	add.s64 	%rd22, %rd2, %rd21;
	ld.global.f32 	%f18, [%rd22];
	mul.wide.u32 	%rd23, %r100, 4;
	add.s64 	%rd24, %rd1, %rd23;
	ld.global.f32 	%f19, [%rd24];
	fma.rn.f32 	%f20, %f18, %f19, %f17;
	st.global.f32 	[%rd3], %f20;
	add.s32 	%r72, %r94, 1;
	mul.wide.u32 	%rd25, %r72, 4;
	add.s64 	%rd26, %rd2, %rd25;
	ld.global.f32 	%f21, [%rd26];
	mul.wide.u32 	%rd27, %r99, 4;
	add.s64 	%rd28, %rd1, %rd27;
	ld.global.f32 	%f22, [%rd28];
	fma.rn.f32 	%f23, %f21, %f22, %f20;
	st.global.f32 	[%rd3], %f23;
	add.s32 	%r73, %r94, 2;
	mul.wide.u32 	%rd29, %r73, 4;
	add.s64 	%rd30, %rd2, %rd29;
	ld.global.f32 	%f24, [%rd30];
	mul.wide.u32 	%rd31, %r98, 4;
	add.s64 	%rd32, %rd1, %rd31;
	ld.global.f32 	%f25, [%rd32];
	fma.rn.f32 	%f26, %f24, %f25, %f23;
	st.global.f32 	[%rd3], %f26;
	add.s32 	%r74, %r94, 3;
	mul.wide.u32 	%rd33, %r74, 4;
	add.s64 	%rd34, %rd2, %rd33;
	ld.global.f32 	%f27, [%rd34];
	mul.wide.u32 	%rd35, %r97, 4;
	add.s64 	%rd36, %rd1, %rd35;
	ld.global.f32 	%f28, [%rd36];
	fma.rn.f32 	%f29, %f27, %f28, %f26;
	st.global.f32 	[%rd3], %f29;
	mul.wide.u32 	%rd37, %r71, 4;
	add.s64 	%rd38, %rd2, %rd37;
	ld.global.f32 	%f30, [%rd38];
	mul.wide.u32 	%rd39, %r96, 4;
	add.s64 	%rd40, %rd1, %rd39;
	ld.global.f32 	%f31, [%rd40];
	fma.rn.f32 	%f52, %f30, %f31, %f29;
	st.global.f32 	[%rd3], %f52;
	add.s32 	%r103, %r103, 8;
	add.s32 	%r102, %r102, %r5;
	add.s32 	%r101, %r101, %r5;
	add.s32 	%r100, %r100, %r5;
	add.s32 	%r99, %r99, %r5;
	add.s32 	%r98, %r98, %r5;
	add.s32 	%r97, %r97, %r5;
	add.s32 	%r96, %r96, %r5;
	add.s32 	%r95, %r95, %r5;
	add.s32 	%r94, %r94, 8;
	setp.ne.s32 	%p3, %r103, 0;
	mov.u32 	%r105, %r3;
	@%p3 bra 	$L__BB0_5;
$L__BB0_6:
	setp.eq.s32 	%p4, %r2, 0;
	@%p4 bra 	$L__BB0_14;
	add.s32 	%r75, %r2, -1;
	setp.lt.u32 	%p5, %r75, 3;
	@%p5 bra 	$L__BB0_9;
	add.s32 	%r76, %r105, %r14;
	mul.wide.u32 	%rd41, %r76, 4;
	add.s64 	%rd42, %rd2, %rd41;
	ld.global.f32 	%f32, [%rd42];
	mad.lo.s32 	%r77, %r105, %r53, %r16;
	mul.wide.u32 	%rd43, %r77, 4;
	add.s64 	%rd44, %rd1, %rd43;
	ld.global.f32 	%f33, [%rd44];
	fma.rn.f32 	%f34, %f32, %f33, %f52;
	st.global.f32 	[%rd3], %f34;
	add.s32 	%r78, %r76, 1;
	mul.wide.u32 	%rd45, %r78, 4;
	add.s64 	%rd46, %rd2, %rd45;
	ld.global.f32 	%f35, [%rd46];
	add.s32 	%r79, %r77, %r53;
	mul.wide.u32 	%rd47, %r79, 4;
	add.s64 	%rd48, %rd1, %rd47;
	ld.global.f32 	%f36, [%rd48];
	fma.rn.f32 	%f37, %f35, %f36, %f34;
	st.global.f32 	[%rd3], %f37;
	add.s32 	%r80, %r76, 2;
	mul.wide.u32 	%rd49, %r80, 4;
	add.s64 	%rd50, %rd2, %rd49;
	ld.global.f32 	%f38, [%rd50];
	add.s32 	%r81, %r79, %r53;
	mul.wide.u32 	%rd51, %r81, 4;
	add.s64 	%rd52, %rd1, %rd51;
	ld.global.f32 	%f39, [%rd52];
	fma.rn.f32 	%f40, %f38, %f39, %f37;
	st.global.f32 	[%rd3], %f40;
	add.s32 	%r82, %r76, 3;
	mul.wide.u32 	%rd53, %r82, 4;
	add.s64 	%rd54, %rd2, %rd53;
	ld.global.f32 	%f41, [%rd54];
	add.s32 	%r83, %r81, %r53;
	mul.wide.u32 	%rd55, %r83, 4;
	add.s64 	%rd56, %rd1, %rd55;
	ld.global.f32 	%f42, [%rd56];
	fma.rn.f32 	%f52, %f41, %f42, %f40;
	st.global.f32 	[%rd3], %f52;
	add.s32 	%r105, %r105, 4;
$L__BB0_9:
	and.b32  	%r84, %r53, 3;
	setp.eq.s32 	%p6, %r84, 0;
	@%p6 bra 	$L__BB0_14;
	setp.eq.s32 	%p7, %r84, 1;
	@%p7 bra 	$L__BB0_12;
	add.s32 	%r85, %r105, %r14;
	mul.wide.u32 	%rd57, %r85, 4;
	add.s64 	%rd58, %rd2, %rd57;
	ld.global.f32 	%f43, [%rd58];
	mad.lo.s32 	%r86, %r105, %r53, %r16;
	mul.wide.u32 	%rd59, %r86, 4;
	add.s64 	%rd60, %rd1, %rd59;
	ld.global.f32 	%f44, [%rd60];
	fma.rn.f32 	%f45, %f43, %f44, %f52;
	st.global.f32 	[%rd3], %f45;
	add.s32 	%r87, %r85, 1;
	mul.wide.u32 	%rd61, %r87, 4;
	add.s64 	%rd62, %rd2, %rd61;
	ld.global.f32 	%f46, [%rd62];
	add.s32 	%r88, %r86, %r53;
	mul.wide.u32 	%rd63, %r88, 4;
	add.s64 	%rd64, %rd1, %rd63;
	ld.global.f32 	%f47, [%rd64];
	fma.rn.f32 	%f52, %f46, %f47, %f45;
	st.global.f32 	[%rd3], %f52;
	add.s32 	%r105, %r105, 2;
$L__BB0_12:
	and.b32  	%r89, %r53, 1;
	setp.eq.b32 	%p8, %r89, 1;
	not.pred 	%p9, %p8;
	@%p9 bra 	$L__BB0_14;
	add.s32 	%r90, %r105, %r14;
	mul.wide.u32 	%rd65, %r90, 4;
	add.s64 	%rd66, %rd2, %rd65;
	ld.global.f32 	%f48, [%rd66];
	mad.lo.s32 	%r91, %r105, %r53, %r16;
	mul.wide.u32 	%rd67, %r91, 4;
	add.s64 	%rd68, %rd1, %rd67;
	ld.global.f32 	%f49, [%rd68];
	fma.rn.f32 	%f50, %f48, %f49, %f52;
	st.global.f32 	[%rd3], %f50;
$L__BB0_14:
	add.s32 	%r93, %r93, 1;
	setp.ne.s32 	%p10, %r93, %r53;
	@%p10 bra 	$L__BB0_3;
	add.s32 	%r92, %r92, 1;
	setp.ne.s32 	%p11, %r92, %r53;
	@%p11 bra 	$L__BB0_2;
$L__BB0_16:
	ret;

}
	// .globl	_Z14multiBatch_2_kPfS_S_i
.visible .entry _Z14multiBatch_2_kPfS_S_i(
	.param .u64 .ptr .align 1 _Z14multiBatch_2_kPfS_S_i_param_0,
	.param .u64 .ptr .align 1 _Z14multiBatch_2_kPfS_S_i_param_1,
	.param .u64 .ptr .align 1 _Z14multiBatch_2_kPfS_S_i_param_2,
	.param .u32 _Z14multiBatch_2_kPfS_S_i_param_3
)
{
	.reg .pred 	%p<12>;
	.reg .b32 	%r<91>;
	.reg .b32 	%f<70>;
	.reg .b64 	%rd<12>;

	ld.param.u64 	%rd3, [_Z14multiBatch_2_kPfS_S_i_param_0];
	ld.param.u64 	%rd4, [_Z14multiBatch_2_kPfS_S_i_param_1];
	ld.param.u64 	%rd5, [_Z14multiBatch_2_kPfS_S_i_param_2];
	ld.param.u32 	%r31, [_Z14multiBatch_2_kPfS_S_i_param_3];
	mul.lo.s32 	%r1, %r31, %r31;
	shl.b32 	%r32, %r1, 2;
	mov.u32 	%r33, shared;
	add.s32 	%r2, %r33, %r32;
	mov.u32 	%r3, %ctaid.x;
	mov.u32 	%r84, %tid.x;
	div.s32 	%r5, %r84, %r31;
	mul.lo.s32 	%r34, %r5, %r31;
	sub.s32 	%r6, %r84, %r34;
	setp.ge.u32 	%p1, %r84, %r1;
	@%p1 bra 	$L__BB1_3;
	mul.lo.s32 	%r7, %r1, %r3;
	mov.u32 	%r8, %ntid.x;
	cvta.to.global.u64 	%rd1, %rd3;
	cvta.to.global.u64 	%rd2, %rd4;
$L__BB1_2:
	add.s32 	%r35, %r84, %r7;
	mul.wide.s32 	%rd6, %r35, 4;
	add.s64 	%rd7, %rd1, %rd6;
	ld.global.f32 	%f13, [%rd7];
	shl.b32 	%r36, %r84, 2;
	add.s32 	%r38, %r33, %r36;
	st.shared.f32 	[%r38], %f13;
	add.s64 	%rd8, %rd2, %rd6;
	ld.global.f32 	%f14, [%rd8];
	add.s32 	%r39, %r2, %r36;
	st.shared.f32 	[%r39], %f14;
	add.s32 	%r84, %r84, %r8;
	setp.lt.s32 	%p2, %r84, %r1;
	@%p2 bra 	$L__BB1_2;
$L__BB1_3:
	bar.sync 	0;
	setp.lt.s32 	%p3, %r31, 1;
	mov.f32 	%f69, 0f00000000;
	@%p3 bra 	$L__BB1_15;
	and.b32  	%r12, %r31, 7;
	setp.lt.u32 	%p4, %r31, 8;
	mov.f32 	%f69, 0f00000000;
	mov.b32 	%r89, 0;
	@%p4 bra 	$L__BB1_7;
	and.b32  	%r89, %r31, 2147483640;
	neg.s32 	%r87, %r89;
	shl.b32 	%r42, %r6, 2;
	add.s32 	%r43, %r32, %r42;
	add.s32 	%r86, %r33, %r43;
	shl.b32 	%r16, %r31, 5;
	shl.b32 	%r45, %r34, 2;
	add.s32 	%r46, %r45, %r33;
	add.s32 	%r85, %r46, 16;
	shl.b32 	%r18, %r31, 2;
	mov.f32 	%f69, 0f00000000;
$L__BB1_6:
	.pragma "nounroll";
	ld.shared.f32 	%f19, [%r85+-16];
	ld.shared.f32 	%f20, [%r86];
	fma.rn.f32 	%f21, %f19, %f20, %f69;
	ld.shared.f32 	%f22, [%r85+-12];
	add.s32 	%r47, %r86, %r18;
	ld.shared.f32 	%f23, [%r47];
	fma.rn.f32 	%f24, %f22, %f23, %f21;
	ld.shared.f32 	%f25, [%r85+-8];
	add.s32 	%r48, %r47, %r18;
	ld.shared.f32 	%f26, [%r48];
	fma.rn.f32 	%f27, %f25, %f26, %f24;
	ld.shared.f32 	%f28, [%r85+-4];
	add.s32 	%r49, %r48, %r18;
	ld.shared.f32 	%f29, [%r49];
	fma.rn.f32 	%f30, %f28, %f29, %f27;
	ld.shared.f32 	%f31, [%r85];
	add.s32 	%r50, %r49, %r18;
	ld.shared.f32 	%f32, [%r50];
	fma.rn.f32 	%f33, %f31, %f32, %f30;
	ld.shared.f32 	%f34, [%r85+4];
	add.s32 	%r51, %r50, %r18;
	ld.shared.f32 	%f35, [%r51];
	fma.rn.f32 	%f36, %f34, %f35, %f33;
	ld.shared.f32 	%f37, [%r85+8];
	add.s32 	%r52, %r51, %r18;
	ld.shared.f32 	%f38, [%r52];
	fma.rn.f32 	%f39, %f37, %f38, %f36;
	ld.shared.f32 	%f40, [%r85+12];
	add.s32 	%r53, %r52, %r18;
	ld.shared.f32 	%f41, [%r53];
	fma.rn.f32 	%f69, %f40, %f41, %f39;
	add.s32 	%r87, %r87, 8;
	add.s32 	%r86, %r86, %r16;
	add.s32 	%r85, %r85, 32;
	setp.ne.s32 	%p5, %r87, 0;
	@%p5 bra 	$L__BB1_6;
$L__BB1_7:
	setp.eq.s32 	%p6, %r12, 0;
	@%p6 bra 	$L__BB1_15;
	and.b32  	%r26, %r31, 3;
	setp.lt.u32 	%p7, %r12, 4;
	@%p7 bra 	$L__BB1_10;
	add.s32 	%r54, %r89, %r34;
	shl.b32 	%r55, %r54, 2;
	add.s32 	%r57, %r33, %r55;
	ld.shared.f32 	%f43, [%r57];
	mad.lo.s32 	%r58, %r89, %r31, %r6;
	shl.b32 	%r59, %r58, 2;
	add.s32 	%r60, %r2, %r59;
	ld.shared.f32 	%f44, [%r60];
	fma.rn.f32 	%f45, %f43, %f44, %f69;
	ld.shared.f32 	%f46, [%r57+4];
	shl.b32 	%r61, %r31, 2;
	add.s32 	%r62, %r60, %r61;
	ld.shared.f32 	%f47, [%r62];
	fma.rn.f32 	%f48, %f46, %f47, %f45;
	ld.shared.f32 	%f49, [%r57+8];
	add.s32 	%r63, %r62, %r61;
	ld.shared.f32 	%f50, [%r63];
	fma.rn.f32 	%f51, %f49, %f50, %f48;
	ld.shared.f32 	%f52, [%r57+12];
	add.s32 	%r64, %r63, %r61;
	ld.shared.f32 	%f53, [%r64];
	fma.rn.f32 	%f69, %f52, %f53, %f51;
	add.s32 	%r89, %r89, 4;
$L__BB1_10:
	setp.eq.s32 	%p8, %r26, 0;
	@%p8 bra 	$L__BB1_15;
	setp.eq.s32 	%p9, %r26, 1;
	@%p9 bra 	$L__BB1_13;
	add.s32 	%r65, %r89, %r34;
	shl.b32 	%r66, %r65, 2;
	add.s32 	%r68, %r33, %r66;
	ld.shared.f32 	%f55, [%r68];
	mad.lo.s32 	%r69, %r89, %r31, %r6;
	shl.b32 	%r70, %r69, 2;
	add.s32 	%r71, %r2, %r70;
	ld.shared.f32 	%f56, [%r71];
	fma.rn.f32 	%f57, %f55, %f56, %f69;
	ld.shared.f32 	%f58, [%r68+4];
	shl.b32 	%r72, %r31, 2;
	add.s32 	%r73, %r71, %r72;
	ld.shared.f32 	%f59, [%r73];
	fma.rn.f32 	%f69, %f58, %f59, %f57;
	add.s32 	%r89, %r89, 2;
$L__BB1_13:
	and.b32  	%r74, %r31, 1;
	setp.eq.b32 	%p10, %r74, 1;
	not.pred 	%p11, %p10;
	@%p11 bra 	$L__BB1_15;
	add.s32 	%r75, %r89, %r34;
	shl.b32 	%r76, %r75, 2;
	add.s32 	%r78, %r33, %r76;
	ld.shared.f32 	%f60, [%r78];
	mad.lo.s32 	%r79, %r89, %r31, %r6;
	shl.b32 	%r80, %r79, 2;
	add.s32 	%r81, %r2, %r80;
	ld.shared.f32 	%f61, [%r81];
	fma.rn.f32 	%f69, %f60, %f61, %f69;
$L__BB1_15:
	cvta.to.global.u64 	%rd9, %rd5;
	mad.lo.s32 	%r82, %r31, %r3, %r5;
	mad.lo.s32 	%r83, %r82, %r31, %r6;
	mul.wide.s32 	%rd10, %r83, 4;
	add.s64 	%rd11, %rd9, %rd10;
	st.global.f32 	[%rd11], %f69;
	ret;

}
	// .globl	_Z14multiBatch_3_kPfS_S_i
.visible .entry _Z14multiBatch_3_kPfS_S_i(
	.param .u64 .ptr .align 1 _Z14multiBatch_3_kPfS_S_i_param_0,
	.param .u64 .ptr .align 1 _Z14multiBatch_3_kPfS_S_i_param_1,
	.param .u64 .ptr .align 1 _Z14multiBatch_3_kPfS_S_i_param_2,
	.param .u32 _Z14multiBatch_3_kPfS_S_i_param_3
)
{
	.reg .pred 	%p<12>;
	.reg .b32 	%r<51>;
	.reg .b32 	%f<116>;
	.reg .b64 	%rd<52>;

	ld.param.u64 	%rd12, [_Z14multiBatch_3_kPfS_S_i_param_0];
	ld.param.u64 	%rd10, [_Z14multiBatch_3_kPfS_S_i_param_1];
	ld.param.u64 	%rd11, [_Z14multiBatch_3_kPfS_S_i_param_2];
	ld.param.u32 	%r20, [_Z14multiBatch_3_kPfS_S_i_param_3];
	cvta.to.global.u64 	%rd1, %rd12;
	mov.u32 	%r21, %ctaid.x;
	mul.lo.s32 	%r22, %r20, %r21;
	mul.lo.s32 	%r23, %r22, %r20;
	cvt.s64.s32 	%rd2, %r23;
	setp.lt.s32 	%p1, %r20, 1;
	@%p1 bra 	$L__BB2_16;
	mov.u32 	%r25, %tid.x;
	mul.lo.s32 	%r1, %r20, %r25;
	shl.b32 	%r26, %r25, 2;
	mov.u32 	%r27, Bcol;
	add.s32 	%r2, %r27, %r26;
	and.b32  	%r3, %r20, 15;
	and.b32  	%r4, %r20, 7;
	and.b32  	%r5, %r20, 2147483632;
	and.b32  	%r6, %r20, 3;
	neg.s32 	%r7, %r5;
	mul.wide.u32 	%rd13, %r25, %r20;
	add.s64 	%rd14, %rd13, %rd2;
	shl.b64 	%rd15, %rd14, 2;
	add.s64 	%rd16, %rd15, %rd1;
	add.s64 	%rd3, %rd16, 32;
	cvta.to.global.u64 	%rd4, %rd10;
	cvta.to.global.u64 	%rd5, %rd11;
	mov.b32 	%r45, 0;
	cvt.u64.u32 	%rd44, %r1;
$L__BB2_2:
	setp.lt.u32 	%p2, %r20, 16;
	add.s32 	%r29, %r45, %r1;
	cvt.u64.u32 	%rd17, %r29;
	add.s64 	%rd6, %rd17, %rd2;
	shl.b64 	%rd18, %rd6, 2;
	add.s64 	%rd19, %rd4, %rd18;
	ld.global.f32 	%f17, [%rd19];
	st.shared.f32 	[%r2], %f17;
	bar.sync 	0;
	mov.f32 	%f115, 0f00000000;
	mov.b32 	%r49, 0;
	@%p2 bra 	$L__BB2_5;
	mov.u32 	%r31, Bcol;
	add.s32 	%r46, %r31, 32;
	mov.f32 	%f115, 0f00000000;
	mov.u64 	%rd51, %rd3;
	mov.u32 	%r47, %r7;
$L__BB2_4:
	.pragma "nounroll";
	ld.global.f32 	%f19, [%rd51+-32];
	ld.shared.v4.f32 	{%f20, %f21, %f22, %f23}, [%r46+-32];
	fma.rn.f32 	%f24, %f19, %f20, %f115;
	ld.global.f32 	%f25, [%rd51+-28];
	fma.rn.f32 	%f26, %f25, %f21, %f24;
	ld.global.f32 	%f27, [%rd51+-24];
	fma.rn.f32 	%f28, %f27, %f22, %f26;
	ld.global.f32 	%f29, [%rd51+-20];
	fma.rn.f32 	%f30, %f29, %f23, %f28;
	ld.global.f32 	%f31, [%rd51+-16];
	ld.shared.v4.f32 	{%f32, %f33, %f34, %f35}, [%r46+-16];
	fma.rn.f32 	%f36, %f31, %f32, %f30;
	ld.global.f32 	%f37, [%rd51+-12];
	fma.rn.f32 	%f38, %f37, %f33, %f36;
	ld.global.f32 	%f39, [%rd51+-8];
	fma.rn.f32 	%f40, %f39, %f34, %f38;
	ld.global.f32 	%f41, [%rd51+-4];
	fma.rn.f32 	%f42, %f41, %f35, %f40;
	ld.global.f32 	%f43, [%rd51];
	ld.shared.v4.f32 	{%f44, %f45, %f46, %f47}, [%r46];
	fma.rn.f32 	%f48, %f43, %f44, %f42;
	ld.global.f32 	%f49, [%rd51+4];
	fma.rn.f32 	%f50, %f49, %f45, %f48;
	ld.global.f32 	%f51, [%rd51+8];
	fma.rn.f32 	%f52, %f51, %f46, %f50;
	ld.global.f32 	%f53, [%rd51+12];
	fma.rn.f32 	%f54, %f53, %f47, %f52;
	ld.global.f32 	%f55, [%rd51+16];
	ld.shared.v4.f32 	{%f56, %f57, %f58, %f59}, [%r46+16];
	fma.rn.f32 	%f60, %f55, %f56, %f54;
	ld.global.f32 	%f61, [%rd51+20];
	fma.rn.f32 	%f62, %f61, %f57, %f60;
	ld.global.f32 	%f63, [%rd51+24];
	fma.rn.f32 	%f64, %f63, %f58, %f62;
	ld.global.f32 	%f65, [%rd51+28];
	fma.rn.f32 	%f115, %f65, %f59, %f64;
	add.s32 	%r47, %r47, 16;
	add.s64 	%rd51, %rd51, 64;
	add.s32 	%r46, %r46, 64;
	setp.ne.s32 	%p3, %r47, 0;
	mov.u32 	%r49, %r5;
	@%p3 bra 	$L__BB2_4;
$L__BB2_5:
	setp.eq.s32 	%p4, %r3, 0;
	@%p4 bra 	$L__BB2_15;
	add.s32 	%r32, %r3, -1;
	setp.lt.u32 	%p5, %r32, 7;
	@%p5 bra 	$L__BB2_8;
	add.s32 	%r33, %r49, %r1;
	cvt.u64.u32 	%rd20, %r33;
	add.s64 	%rd21, %rd20, %rd2;
	shl.b64 	%rd22, %rd21, 2;
	add.s64 	%rd23, %rd1, %rd22;
	ld.global.f32 	%f67, [%rd23];
	shl.b32 	%r34, %r49, 2;
	mov.u32 	%r35, Bcol;
	add.s32 	%r36, %r35, %r34;
	ld.shared.f32 	%f68, [%r36];
	fma.rn.f32 	%f69, %f67, %f68, %f115;
	cvt.u64.u32 	%rd24, %r1;
	cvt.u64.u32 	%rd25, %r49;
	add.s64 	%rd26, %rd25, %rd24;
	add.s64 	%rd27, %rd26, %rd2;
	shl.b64 	%rd28, %rd27, 2;
	add.s64 	%rd29, %rd1, %rd28;
	ld.global.f32 	%f70, [%rd29+4];
	ld.shared.f32 	%f71, [%r36+4];
	fma.rn.f32 	%f72, %f70, %f71, %f69;
	ld.global.f32 	%f73, [%rd29+8];
	ld.shared.f32 	%f74, [%r36+8];
	fma.rn.f32 	%f75, %f73, %f74, %f72;
	ld.global.f32 	%f76, [%rd29+12];
	ld.shared.f32 	%f77, [%r36+12];
	fma.rn.f32 	%f78, %f76, %f77, %f75;
	ld.global.f32 	%f79, [%rd29+16];
	ld.shared.f32 	%f80, [%r36+16];
	fma.rn.f32 	%f81, %f79, %f80, %f78;
	ld.global.f32 	%f82, [%rd29+20];
	ld.shared.f32 	%f83, [%r36+20];
	fma.rn.f32 	%f84, %f82, %f83, %f81;
	ld.global.f32 	%f85, [%rd29+24];
	ld.shared.f32 	%f86, [%r36+24];
	fma.rn.f32 	%f87, %f85, %f86, %f84;
	ld.global.f32 	%f88, [%rd29+28];
	ld.shared.f32 	%f89, [%r36+28];
	fma.rn.f32 	%f115, %f88, %f89, %f87;
	add.s32 	%r49, %r49, 8;
$L__BB2_8:
	setp.eq.s32 	%p6, %r4, 0;
	@%p6 bra 	$L__BB2_15;
	add.s32 	%r37, %r4, -1;
	setp.lt.u32 	%p7, %r37, 3;
	@%p7 bra 	$L__BB2_11;
	add.s32 	%r38, %r49, %r1;
	cvt.u64.u32 	%rd30, %r38;
	add.s64 	%rd31, %rd30, %rd2;
	shl.b64 	%rd32, %rd31, 2;
	add.s64 	%rd33, %rd1, %rd32;
	ld.global.f32 	%f91, [%rd33];
	shl.b32 	%r39, %r49, 2;
	mov.u32 	%r40, Bcol;
	add.s32 	%r41, %r40, %r39;
	ld.shared.f32 	%f92, [%r41];
	fma.rn.f32 	%f93, %f91, %f92, %f115;
	cvt.u64.u32 	%rd34, %r1;
	cvt.u64.u32 	%rd35, %r49;
	add.s64 	%rd36, %rd35, %rd34;
	add.s64 	%rd37, %rd36, %rd2;
	shl.b64 	%rd38, %rd37, 2;
	add.s64 	%rd39, %rd1, %rd38;
	ld.global.f32 	%f94, [%rd39+4];
	ld.shared.f32 	%f95, [%r41+4];
	fma.rn.f32 	%f96, %f94, %f95, %f93;
	ld.global.f32 	%f97, [%rd39+8];
	ld.shared.f32 	%f98, [%r41+8];
	fma.rn.f32 	%f99, %f97, %f98, %f96;
	ld.global.f32 	%f100, [%rd39+12];
	ld.shared.f32 	%f101, [%r41+12];
	fma.rn.f32 	%f115, %f100, %f101, %f99;
	add.s32 	%r49, %r49, 4;
$L__BB2_11:
	setp.eq.s32 	%p8, %r6, 0;
	@%p8 bra 	$L__BB2_15;
	setp.eq.s32 	%p9, %r6, 1;
	add.s32 	%r42, %r49, %r1;
	cvt.u64.u32 	%rd40, %r42;
	add.s64 	%rd41, %rd40, %rd2;
	shl.b64 	%rd42, %rd41, 2;
	add.s64 	%rd43, %rd1, %rd42;
	ld.global.f32 	%f102, [%rd43];
	shl.b32 	%r43, %r49, 2;
	mov.u32 	%r44, Bcol;
	add.s32 	%r18, %r44, %r43;
	ld.shared.f32 	%f103, [%r18];
	fma.rn.f32 	%f115, %f102, %f103, %f115;
	@%p9 bra 	$L__BB2_15;
	setp.eq.s32 	%p10, %r6, 2;
	cvt.u64.u32 	%rd45, %r49;
	add.s64 	%rd46, %rd45, %rd44;
	add.s64 	%rd47, %rd46, %rd2;
	shl.b64 	%rd48, %rd47, 2;
	add.s64 	%rd9, %rd1, %rd48;
	ld.global.f32 	%f104, [%rd9+4];
	ld.shared.f32 	%f105, [%r18+4];
	fma.rn.f32 	%f115, %f104, %f105, %f115;
	@%p10 bra 	$L__BB2_15;
	ld.global.f32 	%f106, [%rd9+8];
	ld.shared.f32 	%f107, [%r18+8];
	fma.rn.f32 	%f115, %f106, %f107, %f115;
$L__BB2_15:
	add.s64 	%rd50, %rd5, %rd18;
	st.global.f32 	[%rd50], %f115;
	bar.sync 	0;
	add.s32 	%r45, %r45, 1;
	setp.ne.s32 	%p11, %r45, %r20;
	@%p11 bra 	$L__BB2_2;
$L__BB2_16:
	ret;

}
	// .globl	_Z14multiBatch_4_kPfS_S_i
.visible .entry _Z14multiBatch_4_kPfS_S_i(
	.param .u64 .ptr .align 1 _Z14multiBatch_4_kPfS_S_i_param_0,
	.param .u64 .ptr .align 1 _Z14multiBatch_4_kPfS_S_i_param_1,
	.param .u64 .ptr .align 1 _Z14multiBatch_4_kPfS_S_i_param_2,
	.param .u32 _Z14multiBatch_4_kPfS_S_i_param_3
)
{
	.reg .pred 	%p<4>;
	.reg .b32 	%r<45>;
	.reg .b32 	%f<57>;
	.reg .b64 	%rd<13>;
	// demoted variable
	.shared .align 4 .b8 _ZZ14multiBatch_4_kPfS_S_iE2As[1024];
	// demoted variable
	.shared .align 4 .b8 _ZZ14multiBatch_4_kPfS_S_iE2Bs[1024];
	ld.param.u64 	%rd3, [_Z14multiBatch_4_kPfS_S_i_param_0];
	ld.param.u64 	%rd4, [_Z14multiBatch_4_kPfS_S_i_param_1];
	ld.param.u64 	%rd5, [_Z14multiBatch_4_kPfS_S_i_param_2];
	ld.param.u32 	%r22, [_Z14multiBatch_4_kPfS_S_i_param_3];
	mov.u32 	%r23, %ctaid.z;
	mul.lo.s32 	%r1, %r22, %r23;
	mov.u32 	%r24, %ctaid.x;
	shl.b32 	%r2, %r24, 4;
	mov.u32 	%r3, %tid.x;
	add.s32 	%r4, %r2, %r3;
	mov.u32 	%r25, %ctaid.y;
	shl.b32 	%r5, %r25, 4;
	mov.u32 	%r6, %tid.y;
	add.s32 	%r7, %r5, %r6;
	setp.lt.s32 	%p1, %r22, 1;
	mov.f32 	%f56, 0f00000000;
	@%p1 bra 	$L__BB3_3;
	add.s32 	%r26, %r22, 15;
	shr.u32 	%r27, %r26, 4;
	shl.b32 	%r28, %r3, 4;
	add.s32 	%r29, %r28, %r6;
	shl.b32 	%r30, %r29, 2;
	mov.u32 	%r31, _ZZ14multiBatch_4_kPfS_S_iE2As;
	add.s32 	%r8, %r31, %r30;
	mov.u32 	%r32, _ZZ14multiBatch_4_kPfS_S_iE2Bs;
	add.s32 	%r9, %r32, %r30;
	shl.b32 	%r33, %r3, 6;
	add.s32 	%r10, %r31, %r33;
	shl.b32 	%r34, %r6, 2;
	add.s32 	%r11, %r32, %r34;
	neg.s32 	%r44, %r27;
	add.s32 	%r35, %r3, %r1;
	add.s32 	%r36, %r35, %r2;
	mad.lo.s32 	%r43, %r22, %r36, %r6;
	mad.lo.s32 	%r37, %r22, %r35, %r6;
	add.s32 	%r42, %r37, %r5;
	shl.b32 	%r15, %r22, 4;
	cvta.to.global.u64 	%rd1, %rd3;
	cvta.to.global.u64 	%rd2, %rd4;
	mov.f32 	%f56, 0f00000000;
$L__BB3_2:
	mul.wide.s32 	%rd6, %r43, 4;
	add.s64 	%rd7, %rd1, %rd6;
	ld.global.f32 	%f6, [%rd7];
	st.shared.f32 	[%r8], %f6;
	mul.wide.s32 	%rd8, %r42, 4;
	add.s64 	%rd9, %rd2, %rd8;
	ld.global.f32 	%f7, [%rd9];
	st.shared.f32 	[%r9], %f7;
	bar.sync 	0;
	ld.shared.f32 	%f8, [%r10];
	ld.shared.f32 	%f9, [%r11];
	fma.rn.f32 	%f10, %f8, %f9, %f56;
	ld.shared.f32 	%f11, [%r10+4];
	ld.shared.f32 	%f12, [%r11+64];
	fma.rn.f32 	%f13, %f11, %f12, %f10;
	ld.shared.f32 	%f14, [%r10+8];
	ld.shared.f32 	%f15, [%r11+128];
	fma.rn.f32 	%f16, %f14, %f15, %f13;
	ld.shared.f32 	%f17, [%r10+12];
	ld.shared.f32 	%f18, [%r11+192];
	fma.rn.f32 	%f19, %f17, %f18, %f16;
	ld.shared.f32 	%f20, [%r10+16];
	ld.shared.f32 	%f21, [%r11+256];
	fma.rn.f32 	%f22, %f20, %f21, %f19;
	ld.shared.f32 	%f23, [%r10+20];
	ld.shared.f32 	%f24, [%r11+320];
	fma.rn.f32 	%f25, %f23, %f24, %f22;
	ld.shared.f32 	%f26, [%r10+24];
	ld.shared.f32 	%f27, [%r11+384];
	fma.rn.f32 	%f28, %f26, %f27, %f25;
	ld.shared.f32 	%f29, [%r10+28];
	ld.shared.f32 	%f30, [%r11+448];
	fma.rn.f32 	%f31, %f29, %f30, %f28;
	ld.shared.f32 	%f32, [%r10+32];
	ld.shared.f32 	%f33, [%r11+512];
	fma.rn.f32 	%f34, %f32, %f33, %f31;
	ld.shared.f32 	%f35, [%r10+36];
	ld.shared.f32 	%f36, [%r11+576];
	fma.rn.f32 	%f37, %f35, %f36, %f34;
	ld.shared.f32 	%f38, [%r10+40];
	ld.shared.f32 	%f39, [%r11+640];
	fma.rn.f32 	%f40, %f38, %f39, %f37;
	ld.shared.f32 	%f41, [%r10+44];
	ld.shared.f32 	%f42, [%r11+704];
	fma.rn.f32 	%f43, %f41, %f42, %f40;
	ld.shared.f32 	%f44, [%r10+48];
	ld.shared.f32 	%f45, [%r11+768];
	fma.rn.f32 	%f46, %f44, %f45, %f43;
	ld.shared.f32 	%f47, [%r10+52];
	ld.shared.f32 	%f48, [%r11+832];
	fma.rn.f32 	%f49, %f47, %f48, %f46;
	ld.shared.f32 	%f50, [%r10+56];
	ld.shared.f32 	%f51, [%r11+896];
	fma.rn.f32 	%f52, %f50, %f51, %f49;
	ld.shared.f32 	%f53, [%r10+60];
	ld.shared.f32 	%f54, [%r11+960];
	fma.rn.f32 	%f56, %f53, %f54, %f52;
	bar.sync 	0;
	add.s32 	%r44, %r44, 1;
	setp.ne.s32 	%p2, %r44, 0;
	add.s32 	%r43, %r43, 16;
	add.s32 	%r42, %r42, %r15;
	@%p2 bra 	$L__BB3_2;
$L__BB3_3:
	max.s32 	%r39, %r4, %r7;
	setp.ge.s32 	%p3, %r39, %r22;
	@%p3 bra 	$L__BB3_5;
	mad.lo.s32 	%r40, %r22, %r4, %r7;
	mad.lo.s32 	%r41, %r1, %r22, %r40;
	cvta.to.global.u64 	%rd10, %rd5;
	mul.wide.s32 	%rd11, %r41, 4;
	add.s64 	%rd12, %rd10, %rd11;
	st.global.f32 	[%rd12], %f56;
$L__BB3_5:
	ret;

}


// ===== COMPILED SASS (sm_100) =====

	.target	sm_100

	.elftype	@"ET_EXEC"


//--------------------- .note.nv.tkinfo           --------------------------
	.section	.note.nv.tkinfo,"",@"SHT_NOTE"
	.sectionflags	@"SHF_NOTE_NV_TKINFO"
	.tkinfo
        /*0018*/ 	.word	0x00000002
        /*0030*/ 	.string	""
        /*0030*/ 	.string	"ptxas"
        /*0030*/ 	.string	"Cuda compilation tools, release 13.0, V13.0.88"
        /*0030*/ 	.string	"Build cuda_13.0.r13.0/compiler.36424714_0"
        /*0030*/ 	.string	"-arch sm_100 -m 64 "



//--------------------- .note.nv.cuinfo           --------------------------
	.section	.note.nv.cuinfo,"",@"SHT_NOTE"
	.sectionflags	@"SHF_NOTE_NV_CUINFO"
        /*0018*/ 	.short	0x0002
        /*001a*/ 	.short	0x0064
        /*001c*/ 	.short	0x0082
	.zero		2


//--------------------- .nv.info                  --------------------------
	.section	.nv.info,"",@"SHT_CUDA_INFO"
	.align	4


	//----- nvinfo : EIATTR_REGCOUNT
	.align		4
        /*0000*/ 	.byte	0x04, 0x2f
        /*0002*/ 	.short	(.L_1 - .L_0)
	.align		4
.L_0:
        /*0004*/ 	.word	index@(_Z12multiBatch_kPfS_S_i)
        /*0008*/ 	.word	0x00000020


	//----- nvinfo : EIATTR_FRAME_SIZE
	.align		4
.L_1:
        /*000c*/ 	.byte	0x04, 0x11
        /*000e*/ 	.short	(.L_3 - .L_2)
	.align		4
.L_2:
        /*0010*/ 	.word	index@(_Z12multiBatch_kPfS_S_i)
        /*0014*/ 	.word	0x00000000


	//----- nvinfo : EIATTR_REGCOUNT
	.align		4
.L_3:
        /*0018*/ 	.byte	0x04, 0x2f
        /*001a*/ 	.short	(.L_5 - .L_4)
	.align		4
.L_4:
        /*001c*/ 	.word	index@(_Z14multiBatch_2_kPfS_S_i)
        /*0020*/ 	.word	0x00000020


	//----- nvinfo : EIATTR_FRAME_SIZE
	.align		4
.L_5:
        /*0024*/ 	.byte	0x04, 0x11
        /*0026*/ 	.short	(.L_7 - .L_6)
	.align		4
.L_6:
        /*0028*/ 	.word	index@(_Z14multiBatch_2_kPfS_S_i)
        /*002c*/ 	.word	0x00000000


	//----- nvinfo : EIATTR_REGCOUNT
	.align		4
.L_7:
        /*0030*/ 	.byte	0x04, 0x2f
        /*0032*/ 	.short	(.L_9 - .L_8)
	.align		4
.L_8:
        /*0034*/ 	.word	index@(_Z14multiBatch_3_kPfS_S_i)
        /*0038*/ 	.word	0x00000020


	//----- nvinfo : EIATTR_FRAME_SIZE
	.align		4
.L_9:
        /*003c*/ 	.byte	0x04, 0x11
        /*003e*/ 	.short	(.L_11 - .L_10)
	.align		4
.L_10:
        /*0040*/ 	.word	index@(_Z14multiBatch_3_kPfS_S_i)
        /*0044*/ 	.word	0x00000000


	//----- nvinfo : EIATTR_REGCOUNT
	.align		4
.L_11:
        /*0048*/ 	.byte	0x04, 0x2f
        /*004a*/ 	.short	(.L_13 - .L_12)
	.align		4
.L_12:
        /*004c*/ 	.word	index@(_Z14multiBatch_4_kPfS_S_i)
        /*0050*/ 	.word	0x00000020


	//----- nvinfo : EIATTR_FRAME_SIZE
	.align		4
.L_13:
        /*0054*/ 	.byte	0x04, 0x11
        /*0056*/ 	.short	(.L_15 - .L_14)
	.align		4
.L_14:
        /*0058*/ 	.word	index@(_Z14multiBatch_4_kPfS_S_i)
        /*005c*/ 	.word	0x00000000


	//----- nvinfo : EIATTR_MIN_STACK_SIZE
	.align		4
.L_15:
        /*0060*/ 	.byte	0x04, 0x12
        /*0062*/ 	.short	(.L_17 - .L_16)
	.align		4
.L_16:
        /*0064*/ 	.word	index@(_Z14multiBatch_4_kPfS_S_i)
        /*0068*/ 	.word	0x00000000


	//----- nvinfo : EIATTR_MIN_STACK_SIZE
	.align		4
.L_17:
        /*006c*/ 	.byte	0x04, 0x12
        /*006e*/ 	.short	(.L_19 - .L_18)
	.align		4
.L_18:
        /*0070*/ 	.word	index@(_Z14multiBatch_3_kPfS_S_i)
        /*0074*/ 	.word	0x00000000


	//----- nvinfo : EIATTR_MIN_STACK_SIZE
	.align		4
.L_19:
        /*0078*/ 	.byte	0x04, 0x12
        /*007a*/ 	.short	(.L_21 - .L_20)
	.align		4
.L_20:
        /*007c*/ 	.word	index@(_Z14multiBatch_2_kPfS_S_i)
        /*0080*/ 	.word	0x00000000


	//----- nvinfo : EIATTR_MIN_STACK_SIZE
	.align		4
.L_21:
        /*0084*/ 	.byte	0x04, 0x12
        /*0086*/ 	.short	(.L_23 - .L_22)
	.align		4
.L_22:
        /*0088*/ 	.word	index@(_Z12multiBatch_kPfS_S_i)
        /*008c*/ 	.word	0x00000000
.L_23:


//--------------------- .nv.compat                --------------------------
	.section	.nv.compat,"",@"SHT_CUDA_COMPAT_INFO"
	.align	4
        /*0000*/ 	.byte	0x02, 0x09, 0x00, 0x00, 0x02, 0x02, 0x01, 0x00, 0x02, 0x05, 0x05, 0x00, 0x03, 0x07, 0x01, 0x01
        /*0010*/ 	.byte	0x02, 0x03, 0x00, 0x00, 0x02, 0x06, 0x01, 0x00, 0x04, 0x0b, 0x08, 0x00, 0x09, 0x00, 0x00, 0x00
        /*0020*/ 	.byte	0x00, 0x00, 0x00, 0x00


//--------------------- .nv.info._Z14multiBatch_4_kPfS_S_i --------------------------
	.section	.nv.info._Z14multiBatch_4_kPfS_S_i,"",@"SHT_CUDA_INFO"
	.sectionflags	@""
	.align	4


	//----- nvinfo : EIATTR_CUDA_API_VERSION
	.align		4
        /*0000*/ 	.byte	0x04, 0x37
        /*0002*/ 	.short	(.L_25 - .L_24)
.L_24:
        /*0004*/ 	.word	0x00000082


	//----- nvinfo : EIATTR_KPARAM_INFO
	.align		4
.L_25:
        /*0008*/ 	.byte	0x04, 0x17
        /*000a*/ 	.short	(.L_27 - .L_26)
.L_26:
        /*000c*/ 	.word	0x00000000
        /*0010*/ 	.short	0x0003
        /*0012*/ 	.short	0x0018
        /*0014*/ 	.byte	0x00, 0xf0, 0x11, 0x00


	//----- nvinfo : EIATTR_KPARAM_INFO
	.align		4
.L_27:
        /*0018*/ 	.byte	0x04, 0x17
        /*001a*/ 	.short	(.L_29 - .L_28)
.L_28:
        /*001c*/ 	.word	0x00000000
        /*0020*/ 	.short	0x0002
        /*0022*/ 	.short	0x0010
        /*0024*/ 	.byte	0x00, 0xf5, 0x21, 0x00


	//----- nvinfo : EIATTR_KPARAM_INFO
	.align		4
.L_29:
        /*0028*/ 	.byte	0x04, 0x17
        /*002a*/ 	.short	(.L_31 - .L_30)
.L_30:
        /*002c*/ 	.word	0x00000000
        /*0030*/ 	.short	0x0001
        /*0032*/ 	.short	0x0008
        /*0034*/ 	.byte	0x00, 0xf5, 0x21, 0x00


	//----- nvinfo : EIATTR_KPARAM_INFO
	.align		4
.L_31:
        /*0038*/ 	.byte	0x04, 0x17
        /*003a*/ 	.short	(.L_33 - .L_32)
.L_32:
        /*003c*/ 	.word	0x00000000
        /*0040*/ 	.short	0x0000
        /*0042*/ 	.short	0x0000
        /*0044*/ 	.byte	0x00, 0xf5, 0x21, 0x00


	//----- nvinfo : EIATTR_SPARSE_MMA_MASK
	.align		4
.L_33:
        /*0048*/ 	.byte	0x03, 0x50
        /*004a*/ 	.short	0x0000


	//----- nvinfo : EIATTR_MAXREG_COUNT
	.align		4
        /*004c*/ 	.byte	0x03, 0x1b
        /*004e*/ 	.short	0x00ff


	//----- nvinfo : EIATTR_NUM_BARRIERS
	.align		4
        /*0050*/ 	.byte	0x02, 0x4c
        /*0052*/ 	.byte	0x01
	.zero		1


	//----- nvinfo : EIATTR_MERCURY_ISA_VERSION
	.align		4
        /*0054*/ 	.byte	0x03, 0x5f
        /*0056*/ 	.short	0x0101


	//----- nvinfo : EIATTR_VRC_CTA_INIT_COUNT
	.align		4
        /*0058*/ 	.byte	0x02, 0x4a
	.zero		1
	.zero		1


	//----- nvinfo : EIATTR_EXIT_INSTR_OFFSETS
	.align		4
        /*005c*/ 	.byte	0x04, 0x1c
        /*005e*/ 	.short	(.L_35 - .L_34)


	//   ....[0]....
.L_34:
        /*0060*/ 	.word	0x000017f0


	//   ....[1]....
        /*0064*/ 	.word	0x00001850


	//----- nvinfo : EIATTR_CBANK_PARAM_SIZE
	.align		4
.L_35:
        /*0068*/ 	.byte	0x03, 0x19
        /*006a*/ 	.short	0x001c


	//----- nvinfo : EIATTR_PARAM_CBANK
	.align		4
        /*006c*/ 	.byte	0x04, 0x0a
        /*006e*/ 	.short	(.L_37 - .L_36)
	.align		4
.L_36:
        /*0070*/ 	.word	index@(.nv.constant0._Z14multiBatch_4_kPfS_S_i)
        /*0074*/ 	.short	0x0380
        /*0076*/ 	.short	0x001c


	//----- nvinfo : EIATTR_SW_WAR
	.align		4
.L_37:
        /*0078*/ 	.byte	0x04, 0x36
        /*007a*/ 	.short	(.L_39 - .L_38)
.L_38:
        /*007c*/ 	.word	0x00000008
.L_39:


//--------------------- .nv.info._Z14multiBatch_3_kPfS_S_i --------------------------
	.section	.nv.info._Z14multiBatch_3_kPfS_S_i,"",@"SHT_CUDA_INFO"
	.sectionflags	@""
	.align	4


	//----- nvinfo : EIATTR_CUDA_API_VERSION
	.align		4
        /*0000*/ 	.byte	0x04, 0x37
        /*0002*/ 	.short	(.L_41 - .L_40)
.L_40:
        /*0004*/ 	.word	0x00000082


	//----- nvinfo : EIATTR_KPARAM_INFO
	.align		4
.L_41:
        /*0008*/ 	.byte	0x04, 0x17
        /*000a*/ 	.short	(.L_43 - .L_42)
.L_42:
        /*000c*/ 	.word	0x00000000
        /*0010*/ 	.short	0x0003
        /*0012*/ 	.short	0x0018
        /*0014*/ 	.byte	0x00, 0xf0, 0x11, 0x00


	//----- nvinfo : EIATTR_KPARAM_INFO
	.align		4
.L_43:
        /*0018*/ 	.byte	0x04, 0x17
        /*001a*/ 	.short	(.L_45 - .L_44)
.L_44:
        /*001c*/ 	.word	0x00000000
        /*0020*/ 	.short	0x0002
        /*0022*/ 	.short	0x0010
        /*0024*/ 	.byte	0x00, 0xf5, 0x21, 0x00


	//----- nvinfo : EIATTR_KPARAM_INFO
	.align		4
.L_45:
        /*0028*/ 	.byte	0x04, 0x17
        /*002a*/ 	.short	(.L_47 - .L_46)
.L_46:
        /*002c*/ 	.word	0x00000000
        /*0030*/ 	.short	0x0001
        /*0032*/ 	.short	0x0008
        /*0034*/ 	.byte	0x00, 0xf5, 0x21, 0x00


	//----- nvinfo : EIATTR_KPARAM_INFO
	.align		4
.L_47:
        /*0038*/ 	.byte	0x04, 0x17
        /*003a*/ 	.short	(.L_49 - .L_48)
.L_48:
        /*003c*/ 	.word	0x00000000
        /*0040*/ 	.short	0x0000
        /*0042*/ 	.short	0x0000
        /*0044*/ 	.byte	0x00, 0xf5, 0x21, 0x00


	//----- nvinfo : EIATTR_SPARSE_MMA_MASK
	.align		4
.L_49:
        /*0048*/ 	.byte	0x03, 0x50
        /*004a*/ 	.short	0x0000


	//----- nvinfo : EIATTR_MAXREG_COUNT
	.align		4
        /*004c*/ 	.byte	0x03, 0x1b
        /*004e*/ 	.short	0x00ff


	//----- nvinfo : EIATTR_NUM_BARRIERS
	.align		4
        /*0050*/ 	.byte	0x02, 0x4c
        /*0052*/ 	.byte	0x01
	.zero		1


	//----- nvinfo : EIATTR_MERCURY_ISA_VERSION
	.align		4
        /*0054*/ 	.byte	0x03, 0x5f
        /*0056*/ 	.short	0x0101


	//----- nvinfo : EIATTR_UNUSED_LOAD_BYTE_OFFSET
	.align		4
        /*0058*/ 	.byte	0x04, 0x44
        /*005a*/ 	.short	(.L_51 - .L_50)


	//   ....[0]....
.L_50:
        /*005c*/ 	.word	0x00000b20
        /*0060*/ 	.word	0x00000fff


	//----- nvinfo : EIATTR_VRC_CTA_INIT_COUNT
	.align		4
.L_51:
        /*0064*/ 	.byte	0x02, 0x4a
	.zero		1
	.zero		1


	//----- nvinfo : EIATTR_EXIT_INSTR_OFFSETS
	.align		4
        /*0068*/ 	.byte	0x04, 0x1c
        /*006a*/ 	.short	(.L_53 - .L_52)


	//   ....[0]....
.L_52:
        /*006c*/ 	.word	0x00000030


	//   ....[1]....
        /*0070*/ 	.word	0x00000c40


	//----- nvinfo : EIATTR_CBANK_PARAM_SIZE
	.align		4
.L_53:
        /*0074*/ 	.byte	0x03, 0x19
        /*0076*/ 	.short	0x001c


	//----- nvinfo : EIATTR_PARAM_CBANK
	.align		4
        /*0078*/ 	.byte	0x04, 0x0a
        /*007a*/ 	.short	(.L_55 - .L_54)
	.align		4
.L_54:
        /*007c*/ 	.word	index@(.nv.constant0._Z14multiBatch_3_kPfS_S_i)
        /*0080*/ 	.short	0x0380
        /*0082*/ 	.short	0x001c


	//----- nvinfo : EIATTR_SW_WAR
	.align		4
.L_55:
        /*0084*/ 	.byte	0x04, 0x36
        /*0086*/ 	.short	(.L_57 - .L_56)
.L_56:
        /*0088*/ 	.word	0x00000008
.L_57:


//--------------------- .nv.info._Z14multiBatch_2_kPfS_S_i --------------------------
	.section	.nv.info._Z14multiBatch_2_kPfS_S_i,"",@"SHT_CUDA_INFO"
	.sectionflags	@""
	.align	4


	//----- nvinfo : EIATTR_CUDA_API_VERSION
	.align		4
        /*0000*/ 	.byte	0x04, 0x37
        /*0002*/ 	.short	(.L_59 - .L_58)
.L_58:
        /*0004*/ 	.word	0x00000082


	//----- nvinfo : EIATTR_KPARAM_INFO
	.align		4
.L_59:
        /*0008*/ 	.byte	0x04, 0x17
        /*000a*/ 	.short	(.L_61 - .L_60)
.L_60:
        /*000c*/ 	.word	0x00000000
        /*0010*/ 	.short	0x0003
        /*0012*/ 	.short	0x0018
        /*0014*/ 	.byte	0x00, 0xf0, 0x11, 0x00


	//----- nvinfo : EIATTR_KPARAM_INFO
	.align		4
.L_61:
        /*0018*/ 	.byte	0x04, 0x17
        /*001a*/ 	.short	(.L_63 - .L_62)
.L_62:
        /*001c*/ 	.word	0x00000000
        /*0020*/ 	.short	0x0002
        /*0022*/ 	.short	0x0010
        /*0024*/ 	.byte	0x00, 0xf5, 0x21, 0x00


	//----- nvinfo : EIATTR_KPARAM_INFO
	.align		4
.L_63:
        /*0028*/ 	.byte	0x04, 0x17
        /*002a*/ 	.short	(.L_65 - .L_64)
.L_64:
        /*002c*/ 	.word	0x00000000
        /*0030*/ 	.short	0x0001
        /*0032*/ 	.short	0x0008
        /*0034*/ 	.byte	0x00, 0xf5, 0x21, 0x00


	//----- nvinfo : EIATTR_KPARAM_INFO
	.align		4
.L_65:
        /*0038*/ 	.byte	0x04, 0x17
        /*003a*/ 	.short	(.L_67 - .L_66)
.L_66:
        /*003c*/ 	.word	0x00000000
        /*0040*/ 	.short	0x0000
        /*0042*/ 	.short	0x0000
        /*0044*/ 	.byte	0x00, 0xf5, 0x21, 0x00


	//----- nvinfo : EIATTR_SPARSE_MMA_MASK
	.align		4
.L_67:
        /*0048*/ 	.byte	0x03, 0x50
        /*004a*/ 	.short	0x0000


	//----- nvinfo : EIATTR_MAXREG_COUNT
	.align		4
        /*004c*/ 	.byte	0x03, 0x1b
        /*004e*/ 	.short	0x00ff


	//----- nvinfo : EIATTR_NUM_BARRIERS
	.align		4
        /*0050*/ 	.byte	0x02, 0x4c
        /*0052*/ 	.byte	0x01
	.zero		1


	//----- nvinfo : EIATTR_MERCURY_ISA_VERSION
	.align		4
        /*0054*/ 	.byte	0x03, 0x5f
        /*0056*/ 	.short	0x0101


	//----- nvinfo : EIATTR_VRC_CTA_INIT_COUNT
	.align		4
        /*0058*/ 	.byte	0x02, 0x4a
	.zero		1
	.zero		1


	//----- nvinfo : EIATTR_EXIT_INSTR_OFFSETS
	.align		4
        /*005c*/ 	.byte	0x04, 0x1c
        /*005e*/ 	.short	(.L_69 - .L_68)


	//   ....[0]....
.L_68:
        /*0060*/ 	.word	0x00000a30


	//----- nvinfo : EIATTR_CRS_STACK_SIZE
	.align		4
.L_69:
        /*0064*/ 	.byte	0x04, 0x1e
        /*0066*/ 	.short	(.L_71 - .L_70)
.L_70:
        /*0068*/ 	.word	0x00000000


	//----- nvinfo : EIATTR_CBANK_PARAM_SIZE
	.align		4
.L_71:
        /*006c*/ 	.byte	0x03, 0x19
        /*006e*/ 	.short	0x001c


	//----- nvinfo : EIATTR_PARAM_CBANK
	.align		4
        /*0070*/ 	.byte	0x04, 0x0a
        /*0072*/ 	.short	(.L_73 - .L_72)
	.align		4
.L_72:
        /*0074*/ 	.word	index@(.nv.constant0._Z14multiBatch_2_kPfS_S_i)
        /*0078*/ 	.short	0x0380
        /*007a*/ 	.short	0x001c


	//----- nvinfo : EIATTR_SW_WAR
	.align		4
.L_73:
        /*007c*/ 	.byte	0x04, 0x36
        /*007e*/ 	.short	(.L_75 - .L_74)
.L_74:
        /*0080*/ 	.word	0x00000008
.L_75:


//--------------------- .nv.info._Z12multiBatch_kPfS_S_i --------------------------
	.section	.nv.info._Z12multiBatch_kPfS_S_i,"",@"SHT_CUDA_INFO"
	.sectionflags	@""
	.align	4


	//----- nvinfo : EIATTR_CUDA_API_VERSION
	.align		4
        /*0000*/ 	.byte	0x04, 0x37
        /*0002*/ 	.short	(.L_77 - .L_76)
.L_76:
        /*0004*/ 	.word	0x00000082


	//----- nvinfo : EIATTR_KPARAM_INFO
	.align		4
.L_77:
        /*0008*/ 	.byte	0x04, 0x17
        /*000a*/ 	.short	(.L_79 - .L_78)
.L_78:
        /*000c*/ 	.word	0x00000000
        /*0010*/ 	.short	0x0003
        /*0012*/ 	.short	0x0018
        /*0014*/ 	.byte	0x00, 0xf0, 0x11, 0x00


	//----- nvinfo : EIATTR_KPARAM_INFO
	.align		4
.L_79:
        /*0018*/ 	.byte	0x04, 0x17
        /*001a*/ 	.short	(.L_81 - .L_80)
.L_80:
        /*001c*/ 	.word	0x00000000
        /*0020*/ 	.short	0x0002
        /*0022*/ 	.short	0x0010
        /*0024*/ 	.byte	0x00, 0xf5, 0x21, 0x00


	//----- nvinfo : EIATTR_KPARAM_INFO
	.align		4
.L_81:
        /*0028*/ 	.byte	0x04, 0x17
        /*002a*/ 	.short	(.L_83 - .L_82)
.L_82:
        /*002c*/ 	.word	0x00000000
        /*0030*/ 	.short	0x0001
        /*0032*/ 	.short	0x0008
        /*0034*/ 	.byte	0x00, 0xf5, 0x21, 0x00


	//----- nvinfo : EIATTR_KPARAM_INFO
	.align		4
.L_83:
        /*0038*/ 	.byte	0x04, 0x17
        /*003a*/ 	.short	(.L_85 - .L_84)
.L_84:
        /*003c*/ 	.word	0x00000000
        /*0040*/ 	.short	0x0000
        /*0042*/ 	.short	0x0000
        /*0044*/ 	.byte	0x00, 0xf5, 0x21, 0x00


	//----- nvinfo : EIATTR_SPARSE_MMA_MASK
	.align		4
.L_85:
        /*0048*/ 	.byte	0x03, 0x50
        /*004a*/ 	.short	0x0000


	//----- nvinfo : EIATTR_MAXREG_COUNT
	.align		4
        /*004c*/ 	.byte	0x03, 0x1b
        /*004e*/ 	.short	0x00ff


	//----- nvinfo : EIATTR_MERCURY_ISA_VERSION
	.align		4
        /*0050*/ 	.byte	0x03, 0x5f
        /*0052*/ 	.short	0x0101


	//----- nvinfo : EIATTR_VRC_CTA_INIT_COUNT
	.align		4
        /*0054*/ 	.byte	0x02, 0x4a
	.zero		1
	.zero		1


	//----- nvinfo : EIATTR_EXIT_INSTR_OFFSETS
	.align		4
        /*0058*/ 	.byte	0x04, 0x1c
        /*005a*/ 	.short	(.L_87 - .L_86)


	//   ....[0]....
.L_86:
        /*005c*/ 	.word	0x00000030


	//   ....[1]....
        /*0060*/ 	.word	0x00000bf0


	//----- nvinfo : EIATTR_CBANK_PARAM_SIZE
	.align		4
.L_87:
        /*0064*/ 	.byte	0x03, 0x19
        /*0066*/ 	.short	0x001c


	//----- nvinfo : EIATTR_PARAM_CBANK
	.align		4
        /*0068*/ 	.byte	0x04, 0x0a
        /*006a*/ 	.short	(.L_89 - .L_88)
	.align		4
.L_88:
        /*006c*/ 	.word	index@(.nv.constant0._Z12multiBatch_kPfS_S_i)
        /*0070*/ 	.short	0x0380
        /*0072*/ 	.short	0x001c


	//----- nvinfo : EIATTR_SW_WAR
	.align		4
.L_89:
        /*0074*/ 	.byte	0x04, 0x36
        /*0076*/ 	.short	(.L_91 - .L_90)
.L_90:
        /*0078*/ 	.word	0x00000008
.L_91:


//--------------------- .nv.callgraph             --------------------------
	.section	.nv.callgraph,"",@"SHT_CUDA_CALLGRAPH"
	.align	4
	.sectionentsize	8
	.align		4
        /*0000*/ 	.word	0x00000000
	.align		4
        /*0004*/ 	.word	0xffffffff
	.align		4
        /*0008*/ 	.word	0x00000000
	.align		4
        /*000c*/ 	.word	0xfffffffe
	.align		4
        /*0010*/ 	.word	0x00000000
	.align		4
        /*0014*/ 	.word	0xfffffffd
	.align		4
        /*0018*/ 	.word	0x00000000
	.align		4
        /*001c*/ 	.word	0xfffffffc


//--------------------- .text._Z14multiBatch_4_kPfS_S_i --------------------------
	.section	.text._Z14multiBatch_4_kPfS_S_i,"ax",@progbits
	.align	128
        .global         _Z14multiBatch_4_kPfS_S_i
        .type           _Z14multiBatch_4_kPfS_S_i,@function
        .size           _Z14multiBatch_4_kPfS_S_i,(.L_x_29 - _Z14multiBatch_4_kPfS_S_i)
        .other          _Z14multiBatch_4_kPfS_S_i,@"STO_CUDA_ENTRY STV_DEFAULT"
_Z14multiBatch_4_kPfS_S_i:
.text._Z14multiBatch_4_kPfS_S_i:
[----:B------:R-:W-:Y:S08]  /*0000*/  LDC R1, c[0x0][0x37c] ;  /* 0x0000df00ff017b82 */ /* 0x000ff00000000800 */
[----:B------:R-:W0:Y:S01]  /*0010*/  LDC R0, c[0x0][0x398] ;  /* 0x0000e600ff007b82 */ /* 0x000e220000000800 */
[----:B------:R-:W1:Y:S01]  /*0020*/  S2R R4, SR_CTAID.X ;  /* 0x0000000000047919 */ /* 0x000e620000002500 */
[----:B------:R-:W2:Y:S01]  /*0030*/  LDCU.64 UR8, c[0x0][0x358] ;  /* 0x00006b00ff0877ac */ /* 0x000ea20008000a00 */
[----:B------:R-:W-:Y:S01]  /*0040*/  HFMA2 R27, -RZ, RZ, 0, 0 ;  /* 0x00000000ff1b7431 */ /* 0x000fe200000001ff */
[----:B------:R-:W1:Y:S04]  /*0050*/  S2R R5, SR_TID.X ;  /* 0x0000000000057919 */ /* 0x000e680000002100 */
[----:B------:R-:W3:Y:S01]  /*0060*/  S2UR UR4, SR_CTAID.Z ;  /* 0x00000000000479c3 */ /* 0x000ee20000002700 */
[----:B------:R-:W4:Y:S01]  /*0070*/  S2R R6, SR_CTAID.Y ;  /* 0x0000000000067919 */ /* 0x000f220000002600 */
[----:B------:R-:W4:Y:S01]  /*0080*/  S2R R8, SR_TID.Y ;  /* 0x0000000000087919 */ /* 0x000f220000002200 */
[C---:B0-----:R-:W-:Y:S01]  /*0090*/  ISETP.GE.AND P0, PT, R0.reuse, 0x1, PT ;  /* 0x000000010000780c */ /* 0x041fe20003f06270 */
[----:B---3--:R-:W-:Y:S01]  /*00a0*/  IMAD R19, R0, UR4, RZ ;  /* 0x0000000400137c24 */ /* 0x008fe2000f8e02ff */
[----:B-1----:R-:W-:-:S02]  /*00b0*/  LEA R16, R4, R5, 0x4 ;  /* 0x0000000504107211 */ /* 0x002fc400078e20ff */
[----:B----4-:R-:W-:-:S09]  /*00c0*/  LEA R17, R6, R8, 0x4 ;  /* 0x0000000806117211 */ /* 0x010fd200078e20ff */
[----:B--2---:R-:W-:Y:S05]  /*00d0*/  @!P0 BRA `(.L_x_0) ;  /* 0x0000001400bc8947 */ /* 0x004fea0003800000 */
[----:B------:R-:W0:Y:S01]  /*00e0*/  S2UR UR5, SR_CgaCtaId ;  /* 0x00000000000579c3 */ /* 0x000e220000008800 */
[----:B------:R-:W-:Y:S01]  /*00f0*/  IADD3 R2, PT, PT, R0, 0xf, RZ ;  /* 0x0000000f00027810 */ /* 0x000fe20007ffe0ff */
[----:B------:R-:W-:Y:S01]  /*0100*/  UMOV UR4, 0x400 ;  /* 0x0000040000047882 */ /* 0x000fe20000000000 */
[----:B------:R-:W-:Y:S02]  /*0110*/  IADD3 R3, PT, PT, R19, R5, RZ ;  /* 0x0000000513037210 */ /* 0x000fe40007ffe0ff */
[----:B------:R-:W-:Y:S02]  /*0120*/  SHF.R.U32.HI R2, RZ, 0x4, R2 ;  /* 0x00000004ff027819 */ /* 0x000fe40000011602 */
[----:B------:R-:W-:Y:S01]  /*0130*/  MOV R27, RZ ;  /* 0x000000ff001b7202 */ /* 0x000fe20000000f00 */
[----:B------:R-:W1:Y:S01]  /*0140*/  LDC.64 R22, c[0x0][0x380] ;  /* 0x0000e000ff167b82 */ /* 0x000e620000000a00 */
[----:B------:R-:W-:Y:S01]  /*0150*/  IADD3 R2, PT, PT, -R2, RZ, RZ ;  /* 0x000000ff02027210 */ /* 0x000fe20007ffe1ff */
[----:B------:R-:W-:Y:S01]  /*0160*/  IMAD R25, R3, R0, R8 ;  /* 0x0000000003197224 */ /* 0x000fe200078e0208 */
[----:B------:R-:W-:-:S02]  /*0170*/  LEA R3, R4, R3, 0x4 ;  /* 0x0000000304037211 */ /* 0x000fc400078e20ff */
[----:B------:R-:W-:Y:S02]  /*0180*/  ISETP.GE.AND P0, PT, R2, RZ, PT ;  /* 0x000000ff0200720c */ /* 0x000fe40003f06270 */
[----:B------:R-:W-:Y:S01]  /*0190*/  LEA R25, R6, R25, 0x4 ;  /* 0x0000001906197211 */ /* 0x000fe200078e20ff */
[----:B------:R-:W2:Y:S01]  /*01a0*/  LDC.64 R20, c[0x0][0x388] ;  /* 0x0000e200ff147b82 */ /* 0x000ea20000000a00 */
[----:B------:R-:W-:Y:S01]  /*01b0*/  LEA R6, R5, R8, 0x4 ;  /* 0x0000000805067211 */ /* 0x000fe200078e20ff */
[----:B------:R-:W-:Y:S01]  /*01c0*/  IMAD R3, R3, R0, R8 ;  /* 0x0000000003037224 */ /* 0x000fe200078e0208 */
[----:B0-----:R-:W-:Y:S02]  /*01d0*/  ULEA UR6, UR5, UR4, 0x18 ;  /* 0x0000000405067291 */ /* 0x001fe4000f8ec0ff */
[----:B------:R-:W-:-:S04]  /*01e0*/  UIADD3 UR4, UPT, UPT, UR4, 0x400, URZ ;  /* 0x0000040004047890 */ /* 0x000fc8000fffe0ff */
[----:B------:R-:W-:Y:S01]  /*01f0*/  ULEA UR4, UR5, UR4, 0x18 ;  /* 0x0000000405047291 */ /* 0x000fe2000f8ec0ff */
[----:B------:R-:W-:Y:S02]  /*0200*/  LEA R7, R6, UR6, 0x2 ;  /* 0x0000000606077c11 */ /* 0x000fe4000f8e10ff */
[----:B------:R-:W-:-:S03]  /*0210*/  LEA R5, R5, UR6, 0x6 ;  /* 0x0000000605057c11 */ /* 0x000fc6000f8e30ff */
[----:B------:R-:W-:Y:S02]  /*0220*/  LEA R6, R6, UR4, 0x2 ;  /* 0x0000000406067c11 */ /* 0x000fe4000f8e10ff */
[----:B------:R-:W-:Y:S01]  /*0230*/  LEA R4, R8, UR4, 0x2 ;  /* 0x0000000408047c11 */ /* 0x000fe2000f8e10ff */
[----:B------:R-:W-:Y:S06]  /*0240*/  @P0 BRA `(.L_x_1) ;  /* 0x00000010009c0947 */ /* 0x000fec0003800000 */
[----:B------:R-:W-:Y:S02]  /*0250*/  IADD3 R8, PT, PT, -R2, RZ, RZ ;  /* 0x000000ff02087210 */ /* 0x000fe40007ffe1ff */
[----:B------:R-:W-:Y:S02]  /*0260*/  PLOP3.LUT P0, PT, PT, PT, PT, 0x80, 0x8 ;  /* 0x000000000008781c */ /* 0x000fe40003f0f070 */
[----:B------:R-:W-:-:S13]  /*0270*/  ISETP.GT.AND P1, PT, R8, 0x3, PT ;  /* 0x000000030800780c */ /* 0x000fda0003f24270 */
[----:B------:R-:W-:Y:S05]  /*0280*/  @!P1 BRA `(.L_x_2) ;  /* 0x0000000800f89947 */ /* 0x000fea0003800000 */
[----:B------:R-:W0:Y:S01]  /*0290*/  LDC.64 R14, c[0x0][0x380] ;  /* 0x0000e000ff0e7b82 */ /* 0x000e220000000a00 */
[----:B------:R-:W-:-:S07]  /*02a0*/  PLOP3.LUT P0, PT, PT, PT, PT, 0x8, 0x80 ;  /* 0x000000000080781c */ /* 0x000fce0003f0e170 */
[----:B------:R-:W3:Y:S06]  /*02b0*/  LDC.64 R12, c[0x0][0x388] ;  /* 0x0000e200ff0c7b82 */ /* 0x000eec0000000a00 */
.L_x_3:
[----:B0-----:R-:W-:-:S04]  /*02c0*/  IMAD.WIDE R8, R3, 0x4, R14 ;  /* 0x0000000403087825 */ /* 0x001fc800078e020e */
[----:B---3--:R-:W-:Y:S01]  /*02d0*/  IMAD.WIDE R28, R25, 0x4, R12 ;  /* 0x00000004191c7825 */ /* 0x008fe200078e020c */
[----:B------:R-:W3:Y:S05]  /*02e0*/  LDG.E R18, desc[UR8][R8.64] ;  /* 0x0000000808127981 */ /* 0x000eea000c1e1900 */
[----:B------:R-:W4:Y:S01]  /*02f0*/  LDG.E R29, desc[UR8][R28.64] ;  /* 0x000000081c1d7981 */ /* 0x000f22000c1e1900 */
[----:B------:R-:W-:-:S03]  /*0300*/  LEA R25, R0, R25, 0x4 ;  /* 0x0000001900197211 */ /* 0x000fc600078e20ff */
[----:B---3--:R-:W-:Y:S04]  /*0310*/  STS [R7], R18 ;  /* 0x0000001207007388 */ /* 0x008fe80000000800 */
[----:B----4-:R-:W-:Y:S01]  /*0320*/  STS [R6], R29 ;  /* 0x0000001d06007388 */ /* 0x010fe20000000800 */
[----:B------:R-:W-:Y:S06]  /*0330*/  BAR.SYNC.DEFER_BLOCKING 0x0 ;  /* 0x0000000000007b1d */ /* 0x000fec0000010000 */
[----:B------:R-:W-:Y:S04]  /*0340*/  LDS R24, [R4] ;  /* 0x0000000004187984 */ /* 0x000fe80000000800 */
[----:B------:R-:W0:Y:S04]  /*0350*/  LDS.128 R8, [R5] ;  /* 0x0000000005087984 */ /* 0x000e280000000c00 */
[----:B------:R-:W3:Y:S04]  /*0360*/  LDS R26, [R4+0x40] ;  /* 0x00004000041a7984 */ /* 0x000ee80000000800 */
[----:B------:R-:W-:Y:S04]  /*0370*/  LDS R18, [R4+0x100] ;  /* 0x0001000004127984 */ /* 0x000fe80000000800 */
[----:B------:R-:W-:Y:S01]  /*0380*/  LDS R29, [R4+0x140] ;  /* 0x00014000041d7984 */ /* 0x000fe20000000800 */
[----:B0-----:R-:W-:-:S03]  /*0390*/  FFMA R24, R8, R24, R27 ;  /* 0x0000001808187223 */ /* 0x001fc6000000001b */
[----:B------:R-:W0:Y:S01]  /*03a0*/  LDS R27, [R4+0x80] ;  /* 0x00008000041b7984 */ /* 0x000e220000000800 */
[----:B---3--:R-:W-:-:S03]  /*03b0*/  FFMA R9, R26, R9, R24 ;  /* 0x000000091a097223 */ /* 0x008fc60000000018 */
[----:B------:R-:W3:Y:S01]  /*03c0*/  LDS R8, [R4+0xc0] ;  /* 0x0000c00004087984 */ /* 0x000ee20000000800 */
[----:B0-----:R-:W-:-:S04]  /*03d0*/  FFMA R10, R27, R10, R9 ;  /* 0x0000000a1b0a7223 */ /* 0x001fc80000000009 */
[----:B---3--:R-:W-:Y:S02]  /*03e0*/  FFMA R27, R8, R11, R10 ;  /* 0x0000000b081b7223 */ /* 0x008fe4000000000a */
[----:B------:R-:W0:Y:S02]  /*03f0*/  LDS.128 R8, [R5+0x10] ;  /* 0x0000100005087984 */ /* 0x000e240000000c00 */
[----:B0-----:R-:W-:Y:S02]  /*0400*/  FFMA R8, R8, R18, R27 ;  /* 0x0000001208087223 */ /* 0x001fe4000000001b */
[----:B------:R-:W0:Y:S02]  /*0410*/  LDS R18, [R4+0x180] ;  /* 0x0001800004127984 */ /* 0x000e240000000800 */
[----:B------:R-:W-:Y:S02]  /*0420*/  FFMA R9, R29, R9, R8 ;  /* 0x000000091d097223 */ /* 0x000fe40000000008 */
[----:B------:R-:W3:Y:S04]  /*0430*/  LDS R27, [R4+0x1c0] ;  /* 0x0001c000041b7984 */ /* 0x000ee80000000800 */
[----:B------:R-:W-:Y:S01]  /*0440*/  LDS R29, [R4+0x240] ;  /* 0x00024000041d7984 */ /* 0x000fe20000000800 */
[----:B0-----:R-:W-:-:S03]  /*0450*/  FFMA R10, R18, R10, R9 ;  /* 0x0000000a120a7223 */ /* 0x001fc60000000009 */
[----:B------:R-:W-:Y:S01]  /*0460*/  LDS R18, [R4+0x200] ;  /* 0x0002000004127984 */ /* 0x000fe20000000800 */
[----:B---3--:R-:W-:-:S03]  /*0470*/  FFMA R27, R27, R11, R10 ;  /* 0x0000000b1b1b7223 */ /* 0x008fc6000000000a */
        /* <DEDUP_REMOVED lines=10> */
[----:B0-----:R-:W-:Y:S01]  /*0520*/  FFMA R8, R8, R18, R27 ;  /* 0x0000001208087223 */ /* 0x001fe2000000001b */
[----:B------:R-:W-:Y:S01]  /*0530*/  IMAD.WIDE R26, R25, 0x4, R12 ;  /* 0x00000004191a7825 */ /* 0x000fe200078e020c */
[----:B------:R-:W0:Y:S03]  /*0540*/  LDS R18, [R4+0x380] ;  /* 0x0003800004127984 */ /* 0x000e260000000800 */
[----:B------:R-:W-:Y:S01]  /*0550*/  FFMA R9, R29, R9, R8 ;  /* 0x000000091d097223 */ /* 0x000fe20000000008 */
[----:B------:R-:W-:-:S05]  /*0560*/  IADD3 R29, PT, PT, R3, 0x10, RZ ;  /* 0x00000010031d7810 */ /* 0x000fca0007ffe0ff */
[----:B------:R-:W-:-:S04]  /*0570*/  IMAD.WIDE R28, R29, 0x4, R14 ;  /* 0x000000041d1c7825 */ /* 0x000fc800078e020e */
[----:B0-----:R-:W-:Y:S02]  /*0580*/  FFMA R10, R18, R10, R9 ;  /* 0x0000000a120a7223 */ /* 0x001fe40000000009 */
[----:B------:R-:W0:Y:S01]  /*0590*/  LDS R9, [R4+0x3c0] ;  /* 0x0003c00004097984 */ /* 0x000e220000000800 */
[----:B------:R-:W-:Y:S06]  /*05a0*/  BAR.SYNC.DEFER_BLOCKING 0x0 ;  /* 0x0000000000007b1d */ /* 0x000fec0000010000 */
[----:B------:R-:W3:Y:S04]  /*05b0*/  LDG.E R28, desc[UR8][R28.64] ;  /* 0x000000081c1c7981 */ /* 0x000ee8000c1e1900 */
[----:B------:R-:W4:Y:S01]  /*05c0*/  LDG.E R27, desc[UR8][R26.64] ;  /* 0x000000081a1b7981 */ /* 0x000f22000c1e1900 */
[----:B------:R-:W-:Y:S01]  /*05d0*/  LEA R25, R0, R25, 0x4 ;  /* 0x0000001900197211 */ /* 0x000fe200078e20ff */
[----:B0-----:R-:W-:-:S02]  /*05e0*/  FFMA R18, R9, R11, R10 ;  /* 0x0000000b09127223 */ /* 0x001fc4000000000a */
[----:B---3--:R-:W-:Y:S04]  /*05f0*/  STS [R7], R28 ;  /* 0x0000001c07007388 */ /* 0x008fe80000000800 */
[----:B----4-:R-:W-:Y:S01]  /*0600*/  STS [R6], R27 ;  /* 0x0000001b06007388 */ /* 0x010fe20000000800 */
[----:B------:R-:W-:Y:S06]  /*0610*/  BAR.SYNC.DEFER_BLOCKING 0x0 ;  /* 0x0000000000007b1d */ /* 0x000fec0000010000 */
[----:B------:R-:W-:Y:S04]  /*0620*/  LDS R24, [R4] ;  /* 0x0000000004187984 */ /* 0x000fe80000000800 */
[----:B------:R-:W0:Y:S04]  /*0630*/  LDS.128 R8, [R5] ;  /* 0x0000000005087984 */ /* 0x000e280000000c00 */
[----:B------:R-:W3:Y:S01]  /*0640*/  LDS R29, [R4+0x40] ;  /* 0x00004000041d7984 */ /* 0x000ee20000000800 */
[----:B0-----:R-:W-:-:S03]  /*0650*/  FFMA R8, R8, R24, R18 ;  /* 0x0000001808087223 */ /* 0x001fc60000000012 */
[----:B------:R-:W0:Y:S01]  /*0660*/  LDS R18, [R4+0x80] ;  /* 0x0000800004127984 */ /* 0x000e220000000800 */
[----:B---3--:R-:W-:-:S03]  /*0670*/  FFMA R9, R29, R9, R8 ;  /* 0x000000091d097223 */ /* 0x008fc60000000008 */
        /* <DEDUP_REMOVED lines=81> */
[----:B------:R-:W-:-:S02]  /*0b90*/  IADD3 R2, PT, PT, R2, 0x4, RZ ;  /* 0x0000000402027810 */ /* 0x000fc40007ffe0ff */
[----:B------:R-:W-:Y:S02]  /*0ba0*/  IADD3 R3, PT, PT, R3, 0x40, RZ ;  /* 0x0000004003037810 */ /* 0x000fe40007ffe0ff */
[----:B------:R-:W-:Y:S02]  /*0bb0*/  ISETP.GE.AND P1, PT, R2, -0x3, PT ;  /* 0xfffffffd0200780c */ /* 0x000fe40003f26270 */
[----:B------:R-:W-:Y:S01]  /*0bc0*/  LEA R25, R0, R25, 0x4 ;  /* 0x0000001900197211 */ /* 0x000fe200078e20ff */
[----:B0-----:R-:W-:Y:S01]  /*0bd0*/  FFMA R18, R9, R11, R10 ;  /* 0x0000000b09127223 */ /* 0x001fe2000000000a */
        /* <DEDUP_REMOVED lines=36> */
[----:B------:R-:W3:Y:S02]  /*0e20*/  LDS R27, [R4+0x3c0] ;  /* 0x0003c000041b7984 */ /* 0x000ee40000000800 */
[----:B0-----:R-:W-:-:S04]  /*0e30*/  FFMA R10, R18, R10, R9 ;  /* 0x0000000a120a7223 */ /* 0x001fc80000000009 */
[----:B---3--:R-:W-:Y:S01]  /*0e40*/  FFMA R27, R27, R11, R10 ;  /* 0x0000000b1b1b7223 */ /* 0x008fe2000000000a */
[----:B------:R-:W-:Y:S06]  /*0e50*/  BAR.SYNC.DEFER_BLOCKING 0x0 ;  /* 0x0000000000007b1d */ /* 0x000fec0000010000 */
[----:B------:R-:W-:Y:S05]  /*0e60*/  @!P1 BRA `(.L_x_3) ;  /* 0xfffffff400149947 */ /* 0x000fea000383ffff */
.L_x_2:
[----:B------:R-:W-:-:S04]  /*0e70*/  IADD3 R8, PT, PT, -R2, RZ, RZ ;  /* 0x000000ff02087210 */ /* 0x000fc80007ffe1ff */
[----:B------:R-:W-:-:S13]  /*0e80*/  ISETP.GT.AND P1, PT, R8, 0x1, PT ;  /* 0x000000010800780c */ /* 0x000fda0003f24270 */
[----:B------:R-:W-:Y:S05]  /*0e90*/  @!P1 BRA `(.L_x_4) ;  /* 0x0000000400809947 */ /* 0x000fea0003800000 */
[----:B------:R-:W0:Y:S08]  /*0ea0*/  LDC.64 R14, c[0x0][0x380] ;  /* 0x0000e000ff0e7b82 */ /* 0x000e300000000a00 */
[----:B------:R-:W3:Y:S01]  /*0eb0*/  LDC.64 R12, c[0x0][0x388] ;  /* 0x0000e200ff0c7b82 */ /* 0x000ee20000000a00 */
[----:B0-----:R-:W-:-:S05]  /*0ec0*/  IMAD.WIDE R8, R3, 0x4, R14 ;  /* 0x0000000403087825 */ /* 0x001fca00078e020e */
[----:B------:R-:W4:Y:S01]  /*0ed0*/  LDG.E R18, desc[UR8][R8.64] ;  /* 0x0000000808127981 */ /* 0x000f22000c1e1900 */
[----:B---3--:R-:W-:-:S06]  /*0ee0*/  IMAD.WIDE R28, R25, 0x4, R12 ;  /* 0x00000004191c7825 */ /* 0x008fcc00078e020c */
[----:B------:R-:W3:Y:S04]  /*0ef0*/  LDG.E R29, desc[UR8][R28.64] ;  /* 0x000000081c1d7981 */ /* 0x000ee8000c1e1900 */
[----:B----4-:R-:W-:Y:S04]  /*0f00*/  STS [R7], R18 ;  /* 0x0000001207007388 */ /* 0x010fe80000000800 */
[----:B---3--:R-:W-:Y:S01]  /*0f10*/  STS [R6], R29 ;  /* 0x0000001d06007388 */ /* 0x008fe20000000800 */
[----:B------:R-:W-:Y:S06]  /*0f20*/  BAR.SYNC.DEFER_BLOCKING 0x0 ;  /* 0x0000000000007b1d */ /* 0x000fec0000010000 */
[----:B------:R-:W-:Y:S04]  /*0f30*/  LDS R24, [R4] ;  /* 0x0000000004187984 */ /* 0x000fe80000000800 */
[----:B------:R-:W0:Y:S04]  /*0f40*/  LDS.128 R8, [R5] ;  /* 0x0000000005087984 */ /* 0x000e280000000c00 */
[----:B------:R-:W3:Y:S04]  /*0f50*/  LDS R26, [R4+0x40] ;  /* 0x00004000041a7984 */ /* 0x000ee80000000800 */
[----:B------:R-:W-:Y:S04]  /*0f60*/  LDS R18, [R4+0x100] ;  /* 0x0001000004127984 */ /* 0x000fe80000000800 */
[----:B------:R-:W-:Y:S01]  /*0f70*/  LDS R29, [R4+0x140] ;  /* 0x00014000041d7984 */ /* 0x000fe20000000800 */
[----:B0-----:R-:W-:-:S03]  /*0f80*/  FFMA R24, R8, R24, R27 ;  /* 0x0000001808187223 */ /* 0x001fc6000000001b */
[----:B------:R-:W0:Y:S04]  /*0f90*/  LDS R27, [R4+0x80] ;  /* 0x00008000041b7984 */ /* 0x000e280000000800 */
[----:B------:R-:W4:Y:S01]  /*0fa0*/  LDS R8, [R4+0xc0] ;  /* 0x0000c00004087984 */ /* 0x000f220000000800 */
[----:B---3--:R-:W-:-:S03]  /*0fb0*/  FFMA R9, R26, R9, R24 ;  /* 0x000000091a097223 */ /* 0x008fc60000000018 */
[----:B------:R-:W-:Y:S01]  /*0fc0*/  LDS R24, [R4+0x2c0] ;  /* 0x0002c00004187984 */ /* 0x000fe20000000800 */
[----:B0-----:R-:W-:-:S04]  /*0fd0*/  FFMA R10, R27, R10, R9 ;  /* 0x0000000a1b0a7223 */ /* 0x001fc80000000009 */
[----:B----4-:R-:W-:Y:S02]  /*0fe0*/  FFMA R27, R8, R11, R10 ;  /* 0x0000000b081b7223 */ /* 0x010fe4000000000a */
[----:B------:R-:W0:Y:S02]  /*0ff0*/  LDS.128 R8, [R5+0x10] ;  /* 0x0000100005087984 */ /* 0x000e240000000c00 */
[----:B0-----:R-:W-:Y:S02]  /*1000*/  FFMA R8, R8, R18, R27 ;  /* 0x0000001208087223 */ /* 0x001fe4000000001b */
[----:B------:R-:W0:Y:S04]  /*1010*/  LDS R18, [R4+0x180] ;  /* 0x0001800004127984 */ /* 0x000e280000000800 */
[----:B------:R-:W3:Y:S01]  /*1020*/  LDS R27, [R4+0x1c0] ;  /* 0x0001c000041b7984 */ /* 0x000ee20000000800 */
[----:B------:R-:W-:-:S03]  /*1030*/  FFMA R9, R29, R9, R8 ;  /* 0x000000091d097223 */ /* 0x000fc60000000008 */
        /* <DEDUP_REMOVED lines=8> */
[----:B------:R-:W-:Y:S02]  /*10c0*/  LDS R27, [R4+0x300] ;  /* 0x00030000041b7984 */ /* 0x000fe40000000800 */
[----:B0-----:R-:W-:Y:S01]  /*10d0*/  FFMA R10, R18, R10, R9 ;  /* 0x0000000a120a7223 */ /* 0x001fe20000000009 */
[----:B------:R-:W-:Y:S01]  /*10e0*/  LEA R25, R0, R25, 0x4 ;  /* 0x0000001900197211 */ /* 0x000fe200078e20ff */
[----:B------:R-:W-:Y:S02]  /*10f0*/  LDS R18, [R4+0x380] ;  /* 0x0003800004127984 */ /* 0x000fe40000000800 */
[----:B------:R-:W-:-:S02]  /*1100*/  FFMA R29, R24, R11, R10 ;  /* 0x0000000b181d7223 */ /* 0x000fc4000000000a */
[----:B------:R-:W0:Y:S01]  /*1110*/  LDS.128 R8, [R5+0x30] ;  /* 0x0000300005087984 */ /* 0x000e220000000c00 */
[----:B------:R-:W-:Y:S01]  /*1120*/  IADD3 R26, PT, PT, R3, 0x10, RZ ;  /* 0x00000010031a7810 */ /* 0x000fe20007ffe0ff */
[----:B0-----:R-:W-:Y:S01]  /*1130*/  FFMA R24, R8, R27, R29 ;  /* 0x0000001b08187223 */ /* 0x001fe2000000001d */
[----:B------:R-:W-:Y:S01]  /*1140*/  IMAD.WIDE R28, R25, 0x4, R12 ;  /* 0x00000004191c7825 */ /* 0x000fe200078e020c */
[----:B------:R-:W-:Y:S04]  /*1150*/  LDS R8, [R4+0x3c0] ;  /* 0x0003c00004087984 */ /* 0x000fe80000000800 */
[----:B------:R-:W0:Y:S01]  /*1160*/  LDS R13, [R4+0x340] ;  /* 0x00034000040d7984 */ /* 0x000e220000000800 */
[----:B------:R-:W-:Y:S01]  /*1170*/  BAR.SYNC.DEFER_BLOCKING 0x0 ;  /* 0x0000000000007b1d */ /* 0x000fe20000010000 */
[----:B------:R-:W-:-:S06]  /*1180*/  IMAD.WIDE R26, R26, 0x4, R14 ;  /* 0x000000041a1a7825 */ /* 0x000fcc00078e020e */
[----:B------:R-:W3:Y:S04]  /*1190*/  LDG.E R26, desc[UR8][R26.64] ;  /* 0x000000081a1a7981 */ /* 0x000ee8000c1e1900 */
[----:B------:R-:W4:Y:S01]  /*11a0*/  LDG.E R29, desc[UR8][R28.64] ;  /* 0x000000081c1d7981 */ /* 0x000f22000c1e1900 */
[----:B0-----:R-:W-:-:S04]  /*11b0*/  FFMA R9, R13, R9, R24 ;  /* 0x000000090d097223 */ /* 0x001fc80000000018 */
[----:B------:R-:W-:-:S04]  /*11c0*/  FFMA R9, R18, R10, R9 ;  /* 0x0000000a12097223 */ /* 0x000fc80000000009 */
[----:B------:R-:W-:Y:S01]  /*11d0*/  FFMA R9, R8, R11, R9 ;  /* 0x0000000b08097223 */ /* 0x000fe20000000009 */
[----:B------:R-:W-:Y:S02]  /*11e0*/  PLOP3.LUT P0, PT, PT, PT, PT, 0x8, 0x80 ;  /* 0x000000000080781c */ /* 0x000fe40003f0e170 */
[----:B------:R-:W-:Y:S02]  /*11f0*/  IADD3 R2, PT, PT, R2, 0x2, RZ ;  /* 0x0000000202027810 */ /* 0x000fe40007ffe0ff */
[----:B------:R-:W-:Y:S02]  /*1200*/  IADD3 R3, PT, PT, R3, 0x20, RZ ;  /* 0x0000002003037810 */ /* 0x000fe40007ffe0ff */
[----:B------:R-:W-:Y:S01]  /*1210*/  LEA R25, R0, R25, 0x4 ;  /* 0x0000001900197211 */ /* 0x000fe200078e20ff */
[----:B---3--:R-:W-:Y:S04]  /*1220*/  STS [R7], R26 ;  /* 0x0000001a07007388 */ /* 0x008fe80000000800 */
[----:B----4-:R-:W-:Y:S01]  /*1230*/  STS [R6], R29 ;  /* 0x0000001d06007388 */ /* 0x010fe20000000800 */
[----:B------:R-:W-:Y:S06]  /*1240*/  BAR.SYNC.DEFER_BLOCKING 0x0 ;  /* 0x0000000000007b1d */ /* 0x000fec0000010000 */
[----:B------:R-:W-:Y:S04]  /*1250*/  LDS R27, [R4] ;  /* 0x00000000041b7984 */ /* 0x000fe80000000800 */
[----:B------:R-:W0:Y:S04]  /*1260*/  LDS.128 R12, [R5] ;  /* 0x00000000050c7984 */ /* 0x000e280000000c00 */
[----:B------:R-:W3:Y:S04]  /*1270*/  LDS R24, [R4+0x40] ;  /* 0x0000400004187984 */ /* 0x000ee80000000800 */
[----:B------:R-:W4:Y:S04]  /*1280*/  LDS R18, [R4+0x80] ;  /* 0x0000800004127984 */ /* 0x000f280000000800 */
[----:B------:R-:W-:Y:S04]  /*1290*/  LDS R26, [R4+0x100] ;  /* 0x00010000041a7984 */ /* 0x000fe80000000800 */
[----:B------:R-:W-:Y:S01]  /*12a0*/  LDS R29, [R4+0x340] ;  /* 0x00034000041d7984 */ /* 0x000fe20000000800 */
[----:B0-----:R-:W-:-:S03]  /*12b0*/  FFMA R9, R12, R27, R9 ;  /* 0x0000001b0c097223 */ /* 0x001fc60000000009 */
[----:B------:R-:W0:Y:S01]  /*12c0*/  LDS R12, [R4+0xc0] ;  /* 0x0000c000040c7984 */ /* 0x000e220000000800 */
[----:B---3--:R-:W-:-:S03]  /*12d0*/  FFMA R13, R24, R13, R9 ;  /* 0x0000000d180d7223 */ /* 0x008fc60000000009 */
[----:B------:R-:W3:Y:S04]  /*12e0*/  LDS.128 R8, [R5+0x10] ;  /* 0x0000100005087984 */ /* 0x000ee80000000c00 */
[----:B------:R-:W5:Y:S04]  /*12f0*/  LDS R24, [R4+0x140] ;  /* 0x0001400004187984 */ /* 0x000f680000000800 */
[----:B------:R-:W1:Y:S01]  /*1300*/  LDS R27, [R4+0x180] ;  /* 0x00018000041b7984 */ /* 0x000e620000000800 */
[----:B----4-:R-:W-:-:S03]  /*1310*/  FFMA R13, R18, R14, R13 ;  /* 0x0000000e120d7223 */ /* 0x010fc6000000000d */
[----:B------:R-:W-:Y:S01]  /*1320*/  LDS R18, [R4+0x240] ;  /* 0x0002400004127984 */ /* 0x000fe20000000800 */
[----:B0-----:R-:W-:-:S04]  /*1330*/  FFMA R13, R12, R15, R13 ;  /* 0x0000000f0c0d7223 */ /* 0x001fc8000000000d */
[----:B---3--:R-:W-:Y:S02]  /*1340*/  FFMA R13, R8, R26, R13 ;  /* 0x0000001a080d7223 */ /* 0x008fe4000000000d */
[----:B------:R-:W0:Y:S02]  /*1350*/  LDS R8, [R4+0x1c0] ;  /* 0x0001c00004087984 */ /* 0x000e240000000800 */
[----:B-----5:R-:W-:Y:S02]  /*1360*/  FFMA R24, R24, R9, R13 ;  /* 0x0000000918187223 */ /* 0x020fe4000000000d */
[----:B------:R-:W-:Y:S04]  /*1370*/  LDS R26, [R4+0x200] ;  /* 0x00020000041a7984 */ /* 0x000fe80000000800 */
[----:B------:R-:W3:Y:S01]  /*1380*/  LDS.128 R12, [R5+0x20] ;  /* 0x00002000050c7984 */ /* 0x000ee20000000c00 */
[----:B-1----:R-:W-:-:S03]  /*1390*/  FFMA R9, R27, R10, R24 ;  /* 0x0000000a1b097223 */ /* 0x002fc60000000018 */
[----:B------:R-:W1:Y:S01]  /*13a0*/  LDS R27, [R4+0x280] ;  /* 0x00028000041b7984 */ /* 0x000e620000000800 */
[----:B0-----:R-:W-:-:S04]  /*13b0*/  FFMA R9, R8, R11, R9 ;  /* 0x0000000b08097223 */ /* 0x001fc80000000009 */
[----:B---3--:R-:W-:Y:S02]  /*13c0*/  FFMA R9, R12, R26, R9 ;  /* 0x0000001a0c097223 */ /* 0x008fe40000000009 */
[----:B------:R-:W0:Y:S02]  /*13d0*/  LDS R12, [R4+0x2c0] ;  /* 0x0002c000040c7984 */ /* 0x000e240000000800 */
[----:B------:R-:W-:Y:S02]  /*13e0*/  FFMA R18, R18, R13, R9 ;  /* 0x0000000d12127223 */ /* 0x000fe40000000009 */
[----:B------:R-:W-:Y:S04]  /*13f0*/  LDS R13, [R4+0x300] ;  /* 0x00030000040d7984 */ /* 0x000fe80000000800 */
[----:B------:R-:W3:Y:S01]  /*1400*/  LDS.128 R8, [R5+0x30] ;  /* 0x0000300005087984 */ /* 0x000ee20000000c00 */
[----:B-1----:R-:W-:-:S03]  /*1410*/  FFMA R27, R27, R14, R18 ;  /* 0x0000000e1b1b7223 */ /* 0x002fc60000000012 */
[----:B------:R-:W1:Y:S04]  /*1420*/  LDS R18, [R4+0x380] ;  /* 0x0003800004127984 */ /* 0x000e680000000800 */
[----:B------:R-:W4:Y:S01]  /*1430*/  LDS R14, [R4+0x3c0] ;  /* 0x0003c000040e7984 */ /* 0x000f220000000800 */
[----:B0-----:R-:W-:-:S04]  /*1440*/  FFMA R15, R12, R15, R27 ;  /* 0x0000000f0c0f7223 */ /* 0x001fc8000000001b */
[----:B---3--:R-:W-:-:S04]  /*1450*/  FFMA R8, R8, R13, R15 ;  /* 0x0000000d08087223 */ /* 0x008fc8000000000f */
[----:B------:R-:W-:-:S04]  /*1460*/  FFMA R9, R29, R9, R8 ;  /* 0x000000091d097223 */ /* 0x000fc80000000008 */
[----:B-1----:R-:W-:-:S04]  /*1470*/  FFMA R9, R18, R10, R9 ;  /* 0x0000000a12097223 */ /* 0x002fc80000000009 */
[----:B----4-:R-:W-:Y:S01]  /*1480*/  FFMA R27, R14, R11, R9 ;  /* 0x0000000b0e1b7223 */ /* 0x010fe20000000009 */
[----:B------:R-:W-:Y:S06]  /*1490*/  BAR.SYNC.DEFER_BLOCKING 0x0 ;  /* 0x0000000000007b1d */ /* 0x000fec0000010000 */
.L_x_4:
[----:B------:R-:W-:-:S13]  /*14a0*/  ISETP.NE.OR P0, PT, R2, RZ, P0 ;  /* 0x000000ff0200720c */ /* 0x000fda0000705670 */
[----:B------:R-:W-:Y:S05]  /*14b0*/  @!P0 BRA `(.L_x_0) ;  /* 0x0000000000c48947 */ /* 0x000fea0003800000 */
.L_x_1:
[----:B-1----:R-:W-:-:S04]  /*14c0*/  IMAD.WIDE R10, R3, 0x4, R22 ;  /* 0x00000004030a7825 */ /* 0x002fc800078e0216 */
[----:B--2---:R-:W-:Y:S02]  /*14d0*/  IMAD.WIDE R8, R25, 0x4, R20 ;  /* 0x0000000419087825 */ /* 0x004fe400078e0214 */
[----:B------:R-:W2:Y:S04]  /*14e0*/  LDG.E R10, desc[UR8][R10.64] ;  /* 0x000000080a0a7981 */ /* 0x000ea8000c1e1900 */
[----:B------:R-:W3:Y:S01]  /*14f0*/  LDG.E R18, desc[UR8][R8.64] ;  /* 0x0000000808127981 */ /* 0x000ee2000c1e1900 */
[----:B------:R-:W-:Y:S02]  /*1500*/  IADD3 R2, PT, PT, R2, 0x1, RZ ;  /* 0x0000000102027810 */ /* 0x000fe40007ffe0ff */
[----:B------:R-:W-:Y:S02]  /*1510*/  IADD3 R3, PT, PT, R3, 0x10, RZ ;  /* 0x0000001003037810 */ /* 0x000fe40007ffe0ff */
[----:B------:R-:W-:-:S02]  /*1520*/  ISETP.NE.AND P0, PT, R2, RZ, PT ;  /* 0x000000ff0200720c */ /* 0x000fc40003f05270 */
[----:B------:R-:W-:Y:S01]  /*1530*/  LEA R25, R0, R25, 0x4 ;  /* 0x0000001900197211 */ /* 0x000fe200078e20ff */
[----:B--2---:R-:W-:Y:S04]  /*1540*/  STS [R7], R10 ;  /* 0x0000000a07007388 */ /* 0x004fe80000000800 */
[----:B---3--:R-:W-:Y:S01]  /*1550*/  STS [R6], R18 ;  /* 0x0000001206007388 */ /* 0x008fe20000000800 */
[----:B------:R-:W-:Y:S06]  /*1560*/  BAR.SYNC.DEFER_BLOCKING 0x0 ;  /* 0x0000000000007b1d */ /* 0x000fec0000010000 */
[----:B------:R-:W-:Y:S04]  /*1570*/  LDS R24, [R4] ;  /* 0x0000000004187984 */ /* 0x000fe80000000800 */
[----:B------:R-:W0:Y:S04]  /*1580*/  LDS.128 R12, [R5] ;  /* 0x00000000050c7984 */ /* 0x000e280000000c00 */
[----:B------:R-:W1:Y:S04]  /*1590*/  LDS R26, [R4+0x40] ;  /* 0x00004000041a7984 */ /* 0x000e680000000800 */
[----:B------:R-:W2:Y:S04]  /*15a0*/  LDS R29, [R4+0x80] ;  /* 0x00008000041d7984 */ /* 0x000ea80000000800 */
[----:B------:R-:W-:Y:S04]  /*15b0*/  LDS.128 R8, [R5+0x10] ;  /* 0x0000100005087984 */ /* 0x000fe80000000c00 */
[----:B------:R-:W-:Y:S01]  /*15c0*/  LDS R18, [R4+0x140] ;  /* 0x0001400004127984 */ /* 0x000fe20000000800 */
[----:B0-----:R-:W-:-:S03]  /*15d0*/  FFMA R24, R12, R24, R27 ;  /* 0x000000180c187223 */ /* 0x001fc6000000001b */
[----:B------:R-:W0:Y:S01]  /*15e0*/  LDS R12, [R4+0xc0] ;  /* 0x0000c000040c7984 */ /* 0x000e220000000800 */
[----:B-1----:R-:W-:-:S03]  /*15f0*/  FFMA R24, R26, R13, R24 ;  /* 0x0000000d1a187223 */ /* 0x002fc60000000018 */
[----:B------:R-:W1:Y:S01]  /*1600*/  LDS R13, [R4+0x100] ;  /* 0x00010000040d7984 */ /* 0x000e620000000800 */
[----:B--2---:R-:W-:-:S03]  /*1610*/  FFMA R29, R29, R14, R24 ;  /* 0x0000000e1d1d7223 */ /* 0x004fc60000000018 */
[----:B------:R-:W2:Y:S04]  /*1620*/  LDS R27, [R4+0x180] ;  /* 0x00018000041b7984 */ /* 0x000ea80000000800 */
[----:B------:R-:W-:Y:S01]  /*1630*/  LDS R26, [R4+0x200] ;  /* 0x00020000041a7984 */ /* 0x000fe20000000800 */
[----:B0-----:R-:W-:-:S03]  /*1640*/  FFMA R15, R12, R15, R29 ;  /* 0x0000000f0c0f7223 */ /* 0x001fc6000000001d */
[----:B------:R-:W-:Y:S01]  /*1650*/  LDS R29, [R4+0x340] ;  /* 0x00034000041d7984 */ /* 0x000fe20000000800 */
[----:B-1----:R-:W-:-:S03]  /*1660*/  FFMA R13, R8, R13, R15 ;  /* 0x0000000d080d7223 */ /* 0x002fc6000000000f */
[----:B------:R-:W0:Y:S01]  /*1670*/  LDS R8, [R4+0x1c0] ;  /* 0x0001c00004087984 */ /* 0x000e220000000800 */
[----:B------:R-:W-:-:S03]  /*1680*/  FFMA R24, R18, R9, R13 ;  /* 0x0000000912187223 */ /* 0x000fc6000000000d */
[----:B------:R-:W1:Y:S01]  /*1690*/  LDS.128 R12, [R5+0x20] ;  /* 0x00002000050c7984 */ /* 0x000e620000000c00 */
[----:B--2---:R-:W-:-:S03]  /*16a0*/  FFMA R9, R27, R10, R24 ;  /* 0x0000000a1b097223 */ /* 0x004fc60000000018 */
[----:B------:R-:W2:Y:S04]  /*16b0*/  LDS R18, [R4+0x240] ;  /* 0x0002400004127984 */ /* 0x000ea80000000800 */
[----:B------:R-:W3:Y:S01]  /*16c0*/  LDS R27, [R4+0x280] ;  /* 0x00028000041b7984 */ /* 0x000ee20000000800 */
[----:B0-----:R-:W-:-:S04]  /*16d0*/  FFMA R9, R8, R11, R9 ;  /* 0x0000000b08097223 */ /* 0x001fc80000000009 */
[----:B-1----:R-:W-:Y:S02]  /*16e0*/  FFMA R9, R12, R26, R9 ;  /* 0x0000001a0c097223 */ /* 0x002fe40000000009 */
[----:B------:R-:W0:Y:S02]  /*16f0*/  LDS R12, [R4+0x2c0] ;  /* 0x0002c000040c7984 */ /* 0x000e240000000800 */
[----:B--2---:R-:W-:Y:S02]  /*1700*/  FFMA R18, R18, R13, R9 ;  /* 0x0000000d12127223 */ /* 0x004fe40000000009 */
[----:B------:R-:W-:Y:S02]  /*1710*/  LDS R13, [R4+0x300] ;  /* 0x00030000040d7984 */ /* 0x000fe40000000800 */
[----:B---3--:R-:W-:Y:S02]  /*1720*/  FFMA R27, R27, R14, R18 ;  /* 0x0000000e1b1b7223 */ /* 0x008fe40000000012 */
[----:B------:R-:W1:Y:S04]  /*1730*/  LDS.128 R8, [R5+0x30] ;  /* 0x0000300005087984 */ /* 0x000e680000000c00 */
[----:B------:R-:W2:Y:S04]  /*1740*/  LDS R18, [R4+0x380] ;  /* 0x0003800004127984 */ /* 0x000ea80000000800 */
[----:B------:R-:W3:Y:S01]  /*1750*/  LDS R14, [R4+0x3c0] ;  /* 0x0003c000040e7984 */ /* 0x000ee20000000800 */
[----:B0-----:R-:W-:-:S04]  /*1760*/  FFMA R15, R12, R15, R27 ;  /* 0x0000000f0c0f7223 */ /* 0x001fc8000000001b */
[----:B-1----:R-:W-:-:S04]  /*1770*/  FFMA R8, R8, R13, R15 ;  /* 0x0000000d08087223 */ /* 0x002fc8000000000f */
[----:B------:R-:W-:-:S04]  /*1780*/  FFMA R9, R29, R9, R8 ;  /* 0x000000091d097223 */ /* 0x000fc80000000008 */
[----:B--2---:R-:W-:-:S04]  /*1790*/  FFMA R9, R18, R10, R9 ;  /* 0x0000000a12097223 */ /* 0x004fc80000000009 */
[----:B---3--:R-:W-:Y:S01]  /*17a0*/  FFMA R27, R14, R11, R9 ;  /* 0x0000000b0e1b7223 */ /* 0x008fe20000000009 */
[----:B------:R-:W-:Y:S06]  /*17b0*/  BAR.SYNC.DEFER_BLOCKING 0x0 ;  /* 0x0000000000007b1d */ /* 0x000fec0000010000 */
[----:B------:R-:W-:Y:S05]  /*17c0*/  @P0 BRA `(.L_x_1) ;  /* 0xfffffffc003c0947 */ /* 0x000fea000383ffff */
.L_x_0:
[----:B------:R-:W-:-:S04]  /*17d0*/  VIMNMX R3, PT, PT, R16, R17, !PT ;  /* 0x0000001110037248 */ /* 0x000fc80007fe0100 */
[----:B------:R-:W-:-:S13]  /*17e0*/  ISETP.GE.AND P0, PT, R3, R0, PT ;  /* 0x000000000300720c */ /* 0x000fda0003f06270 */
[----:B------:R-:W-:Y:S05]  /*17f0*/  @P0 EXIT ;  /* 0x000000000000094d */ /* 0x000fea0003800000 */
[----:B------:R-:W0:Y:S01]  /*1800*/  LDC.64 R2, c[0x0][0x390] ;  /* 0x0000e400ff027b82 */ /* 0x000e220000000a00 */
[----:B------:R-:W-:-:S04]  /*1810*/  IMAD R16, R16, R0, R17 ;  /* 0x0000000010107224 */ /* 0x000fc800078e0211 */
[----:B------:R-:W-:-:S04]  /*1820*/  IMAD R19, R19, R0, R16 ;  /* 0x0000000013137224 */ /* 0x000fc800078e0210 */
[----:B0-----:R-:W-:-:S05]  /*1830*/  IMAD.WIDE R2, R19, 0x4, R2 ;  /* 0x0000000413027825 */ /* 0x001fca00078e0202 */
[----:B------:R-:W-:Y:S01]  /*1840*/  STG.E desc[UR8][R2.64], R27 ;  /* 0x0000001b02007986 */ /* 0x000fe2000c101908 */
[----:B------:R-:W-:Y:S05]  /*1850*/  EXIT ;  /* 0x000000000000794d */ /* 0x000fea0003800000 */
.L_x_5:
[----:B------:R-:W-:-:S00]  /*1860*/  BRA `(.L_x_5) ;  /* 0xfffffffc00fc7947 */ /* 0x000fc0000383ffff */
[----:B------:R-:W-:-:S00]  /*1870*/  NOP ;  /* 0x0000000000007918 */ /* 0x000fc00000000000 */
        /* <DEDUP_REMOVED lines=8> */
.L_x_29:


//--------------------- .text._Z14multiBatch_3_kPfS_S_i --------------------------
	.section	.text._Z14multiBatch_3_kPfS_S_i,"ax",@progbits
	.align	128
        .global         _Z14multiBatch_3_kPfS_S_i
        .type           _Z14multiBatch_3_kPfS_S_i,@function
        .size           _Z14multiBatch_3_kPfS_S_i,(.L_x_30 - _Z14multiBatch_3_kPfS_S_i)
        .other          _Z14multiBatch_3_kPfS_S_i,@"STO_CUDA_ENTRY STV_DEFAULT"
_Z14multiBatch_3_kPfS_S_i:
.text._Z14multiBatch_3_kPfS_S_i:
[----:B------:R-:W-:Y:S08]  /*0000*/  LDC R1, c[0x0][0x37c] ;  /* 0x0000df00ff017b82 */ /* 0x000ff00000000800 */
[----:B------:R-:W0:Y:S02]  /*0010*/  LDC R19, c[0x0][0x398] ;  /* 0x0000e600ff137b82 */ /* 0x000e240000000800 */
[----:B0-----:R-:W-:-:S13]  /*0020*/  ISETP.GE.AND P0, PT, R19, 0x1, PT ;  /* 0x000000011300780c */ /* 0x001fda0003f06270 */
[----:B------:R-:W-:Y:S05]  /*0030*/  @!P0 EXIT ;  /* 0x000000000000894d */ /* 0x000fea0003800000 */
[----:B------:R-:W0:Y:S01]  /*0040*/  S2UR UR4, SR_CTAID.X ;  /* 0x00000000000479c3 */ /* 0x000e220000002500 */
[----:B------:R-:W1:Y:S01]  /*0050*/  S2R R5, SR_TID.X ;  /* 0x0000000000057919 */ /* 0x000e620000002100 */
[----:B------:R-:W2:Y:S01]  /*0060*/  LDCU.64 UR6, c[0x0][0x380] ;  /* 0x00007000ff0677ac */ /* 0x000ea20008000a00 */
[C---:B------:R-:W-:Y:S02]  /*0070*/  LOP3.LUT R7, R19.reuse, 0x7ffffff0, RZ, 0xc0, !PT ;  /* 0x7ffffff013077812 */ /* 0x040fe400078ec0ff */
[C---:B------:R-:W-:Y:S01]  /*0080*/  LOP3.LUT R17, R19.reuse, 0xf, RZ, 0xc0, !PT ;  /* 0x0000000f13117812 */ /* 0x040fe200078ec0ff */
[----:B------:R-:W3:Y:S01]  /*0090*/  LDCU.64 UR8, c[0x0][0x358] ;  /* 0x00006b00ff0877ac */ /* 0x000ee20008000a00 */
[C---:B------:R-:W-:Y:S01]  /*00a0*/  LOP3.LUT R16, R19.reuse, 0x7, RZ, 0xc0, !PT ;  /* 0x0000000713107812 */ /* 0x040fe200078ec0ff */
[----:B------:R-:W4:Y:S01]  /*00b0*/  S2UR UR5, SR_CgaCtaId ;  /* 0x00000000000579c3 */ /* 0x000f220000008800 */
[C---:B------:R-:W-:Y:S01]  /*00c0*/  LOP3.LUT R6, R19.reuse, 0x3, RZ, 0xc0, !PT ;  /* 0x0000000313067812 */ /* 0x040fe200078ec0ff */
[----:B0-----:R-:W-:Y:S01]  /*00d0*/  IMAD R20, R19, UR4, RZ ;  /* 0x0000000413147c24 */ /* 0x001fe2000f8e02ff */
[----:B------:R-:W-:-:S03]  /*00e0*/  UMOV UR4, 0x400 ;  /* 0x0000040000047882 */ /* 0x000fc60000000000 */
[----:B------:R-:W-:Y:S01]  /*00f0*/  IMAD R20, R20, R19, RZ ;  /* 0x0000001314147224 */ /* 0x000fe200078e02ff */
[----:B----4-:R-:W-:-:S04]  /*0100*/  ULEA UR4, UR5, UR4, 0x18 ;  /* 0x0000000405047291 */ /* 0x010fc8000f8ec0ff */
[----:B------:R-:W-:-:S03]  /*0110*/  SHF.R.S32.HI R21, RZ, 0x1f, R20 ;  /* 0x0000001fff157819 */ /* 0x000fc60000011414 */
[CC--:B-1----:R-:W-:Y:S01]  /*0120*/  IMAD.WIDE.U32 R2, R5.reuse, R19.reuse, R20 ;  /* 0x0000001305027225 */ /* 0x0c2fe200078e0014 */
[C---:B------:R-:W-:Y:S01]  /*0130*/  LEA R18, R5.reuse, UR4, 0x2 ;  /* 0x0000000405127c11 */ /* 0x040fe2000f8e10ff */
[----:B------:R-:W-:Y:S02]  /*0140*/  UMOV UR4, URZ ;  /* 0x000000ff00047c82 */ /* 0x000fe40008000000 */
[----:B------:R-:W-:Y:S01]  /*0150*/  IMAD R19, R5, R19, RZ ;  /* 0x0000001305137224 */ /* 0x000fe200078e02ff */
[----:B--2---:R-:W-:-:S04]  /*0160*/  LEA R0, P0, R2, UR6, 0x2 ;  /* 0x0000000602007c11 */ /* 0x004fc8000f8010ff */
[----:B------:R-:W-:Y:S01]  /*0170*/  LEA.HI.X R3, R2, UR7, R3, 0x2, P0 ;  /* 0x0000000702037c11 */ /* 0x000fe200080f1403 */
[----:B------:R-:W-:Y:S01]  /*0180*/  IMAD.MOV R2, RZ, RZ, -R7 ;  /* 0x000000ffff027224 */ /* 0x000fe200078e0a07 */
[----:B------:R-:W-:-:S05]  /*0190*/  IADD3 R0, P0, PT, R0, 0x20, RZ ;  /* 0x0000002000007810 */ /* 0x000fca0007f1e0ff */
[----:B---3--:R-:W-:-:S08]  /*01a0*/  IMAD.X R3, RZ, RZ, R3, P0 ;  /* 0x000000ffff037224 */ /* 0x008fd000000e0603 */
.L_x_11:
[----:B0-----:R-:W0:Y:S01]  /*01b0*/  LDCU.64 UR6, c[0x0][0x388] ;  /* 0x00007100ff0677ac */ /* 0x001e220008000a00 */
[----:B-1----:R-:W-:Y:S01]  /*01c0*/  VIADD R5, R19, UR4 ;  /* 0x0000000413057c36 */ /* 0x002fe20008000000 */
[----:B------:R-:W1:Y:S04]  /*01d0*/  LDCU UR5, c[0x0][0x398] ;  /* 0x00007300ff0577ac */ /* 0x000e680008000800 */
[----:B------:R-:W-:-:S04]  /*01e0*/  IADD3 R5, P0, PT, R20, R5, RZ ;  /* 0x0000000514057210 */ /* 0x000fc80007f1e0ff */
[----:B------:R-:W-:Y:S01]  /*01f0*/  SHF.L.U32 R4, R5, 0x2, RZ ;  /* 0x0000000205047819 */ /* 0x000fe200000006ff */
[----:B------:R-:W-:-:S05]  /*0200*/  IMAD.X R8, RZ, RZ, R21, P0 ;  /* 0x000000ffff087224 */ /* 0x000fca00000e0615 */
[----:B------:R-:W-:Y:S02]  /*0210*/  SHF.L.U64.HI R5, R5, 0x2, R8 ;  /* 0x0000000205057819 */ /* 0x000fe40000010208 */
[----:B0-----:R-:W-:-:S04]  /*0220*/  IADD3 R8, P0, PT, R4, UR6, RZ ;  /* 0x0000000604087c10 */ /* 0x001fc8000ff1e0ff */
[----:B------:R-:W-:-:S06]  /*0230*/  IADD3.X R9, PT, PT, R5, UR7, RZ, P0, !PT ;  /* 0x0000000705097c10 */ /* 0x000fcc00087fe4ff */
[----:B------:R-:W2:Y:S01]  /*0240*/  LDG.E R9, desc[UR8][R8.64] ;  /* 0x0000000808097981 */ /* 0x000ea2000c1e1900 */
[----:B-1----:R-:W-:Y:S01]  /*0250*/  UISETP.GE.U32.AND UP0, UPT, UR5, 0x10, UPT ;  /* 0x000000100500788c */ /* 0x002fe2000bf06070 */
[----:B------:R-:W-:Y:S01]  /*0260*/  IMAD.MOV.U32 R15, RZ, RZ, RZ ;  /* 0x000000ffff0f7224 */ /* 0x000fe200078e00ff */
[----:B------:R-:W-:Y:S01]  /*0270*/  UIADD3 UR4, UPT, UPT, UR4, 0x1, URZ ;  /* 0x0000000104047890 */ /* 0x000fe2000fffe0ff */
[----:B------:R-:W-:-:S03]  /*0280*/  IMAD.MOV.U32 R22, RZ, RZ, RZ ;  /* 0x000000ffff167224 */ /* 0x000fc600078e00ff */
[----:B------:R-:W-:Y:S01]  /*0290*/  UISETP.NE.AND UP1, UPT, UR4, UR5, UPT ;  /* 0x000000050400728c */ /* 0x000fe2000bf25270 */
[----:B--2---:R0:W-:Y:S01]  /*02a0*/  STS [R18], R9 ;  /* 0x0000000912007388 */ /* 0x0041e20000000800 */
[----:B------:R-:W-:Y:S06]  /*02b0*/  BAR.SYNC.DEFER_BLOCKING 0x0 ;  /* 0x0000000000007b1d */ /* 0x000fec0000010000 */
[----:B------:R-:W-:Y:S05]  /*02c0*/  BRA.U !UP0, `(.L_x_6) ;  /* 0x0000000108d07547 */ /* 0x000fea000b800000 */
[----:B------:R-:W1:Y:S01]  /*02d0*/  S2UR UR6, SR_CgaCtaId ;  /* 0x00000000000679c3 */ /* 0x000e620000008800 */
[----:B------:R-:W-:Y:S01]  /*02e0*/  UMOV UR5, 0x400 ;  /* 0x0000040000057882 */ /* 0x000fe20000000000 */
[----:B------:R-:W-:Y:S01]  /*02f0*/  IMAD.MOV.U32 R15, RZ, RZ, RZ ;  /* 0x000000ffff0f7224 */ /* 0x000fe200078e00ff */
[----:B------:R-:W-:Y:S01]  /*0300*/  MOV R8, R0 ;  /* 0x0000000000087202 */ /* 0x000fe20000000f00 */
[----:B------:R-:W-:Y:S02]  /*0310*/  IMAD.MOV.U32 R23, RZ, RZ, R3 ;  /* 0x000000ffff177224 */ /* 0x000fe400078e0003 */
[----:B------:R-:W-:Y:S01]  /*0320*/  IMAD.MOV.U32 R12, RZ, RZ, R2 ;  /* 0x000000ffff0c7224 */ /* 0x000fe200078e0002 */
[----:B-1----:R-:W-:-:S04]  /*0330*/  ULEA UR5, UR6, UR5, 0x18 ;  /* 0x0000000506057291 */ /* 0x002fc8000f8ec0ff */
[----:B------:R-:W-:-:S12]  /*0340*/  UIADD3 UR5, UPT, UPT, UR5, 0x20, URZ ;  /* 0x0000002005057890 */ /* 0x000fd8000fffe0ff */
.L_x_7:
[----:B------:R-:W-:Y:S02]  /*0350*/  IMAD.MOV.U32 R22, RZ, RZ, R8 ;  /* 0x000000ffff167224 */ /* 0x000fe400078e0008 */
[----:B0-----:R-:W0:Y:S04]  /*0360*/  LDS.128 R8, [UR5+-0x20] ;  /* 0xffffe005ff087984 */ /* 0x001e280008000c00 */
[----:B------:R-:W0:Y:S04]  /*0370*/  LDG.E R24, desc[UR8][R22.64+-0x20] ;  /* 0xffffe00816187981 */ /* 0x000e28000c1e1900 */
[----:B------:R-:W2:Y:S04]  /*0380*/  LDG.E R26, desc[UR8][R22.64+-0x1c] ;  /* 0xffffe408161a7981 */ /* 0x000ea8000c1e1900 */
[----:B------:R-:W3:Y:S04]  /*0390*/  LDG.E R13, desc[UR8][R22.64+-0x18] ;  /* 0xffffe808160d7981 */ /* 0x000ee8000c1e1900 */
[----:B------:R-:W4:Y:S04]  /*03a0*/  LDG.E R14, desc[UR8][R22.64+-0x14] ;  /* 0xffffec08160e7981 */ /* 0x000f28000c1e1900 */
[----:B------:R-:W5:Y:S04]  /*03b0*/  LDG.E R25, desc[UR8][R22.64+-0x10] ;  /* 0xfffff00816197981 */ /* 0x000f68000c1e1900 */
[----:B------:R-:W5:Y:S04]  /*03c0*/  LDG.E R27, desc[UR8][R22.64+-0x8] ;  /* 0xfffff808161b7981 */ /* 0x000f68000c1e1900 */
[----:B------:R-:W5:Y:S01]  /*03d0*/  LDG.E R28, desc[UR8][R22.64+0xc] ;  /* 0x00000c08161c7981 */ /* 0x000f62000c1e1900 */
[----:B0-----:R-:W-:-:S03]  /*03e0*/  FFMA R8, R24, R8, R15 ;  /* 0x0000000818087223 */ /* 0x001fc6000000000f */
[----:B------:R-:W5:Y:S01]  /*03f0*/  LDG.E R24, desc[UR8][R22.64+-0xc] ;  /* 0xfffff40816187981 */ /* 0x000f62000c1e1900 */
[----:B--2---:R-:W-:-:S03]  /*0400*/  FFMA R9, R9, R26, R8 ;  /* 0x0000001a09097223 */ /* 0x004fc60000000008 */
[----:B------:R-:W2:Y:S01]  /*0410*/  LDG.E R26, desc[UR8][R22.64+-0x4] ;  /* 0xfffffc08161a7981 */ /* 0x000ea2000c1e1900 */
[----:B---3--:R-:W-:-:S03]  /*0420*/  FFMA R10, R10, R13, R9 ;  /* 0x0000000d0a0a7223 */ /* 0x008fc60000000009 */
[----:B------:R-:W3:Y:S01]  /*0430*/  LDG.E R13, desc[UR8][R22.64] ;  /* 0x00000008160d7981 */ /* 0x000ee2000c1e1900 */
[----:B----4-:R-:W-:-:S03]  /*0440*/  FFMA R14, R11, R14, R10 ;  /* 0x0000000e0b0e7223 */ /* 0x010fc6000000000a */
[----:B------:R-:W5:Y:S04]  /*0450*/  LDS.128 R8, [UR5+-0x10] ;  /* 0xfffff005ff087984 */ /* 0x000f680008000c00 */
[----:B------:R-:W4:Y:S01]  /*0460*/  LDG.E R15, desc[UR8][R22.64+0x8] ;  /* 0x00000808160f7981 */ /* 0x000f22000c1e1900 */
[----:B-----5:R-:W-:-:S03]  /*0470*/  FFMA R8, R25, R8, R14 ;  /* 0x0000000819087223 */ /* 0x020fc6000000000e */
[----:B------:R-:W5:Y:S04]  /*0480*/  LDG.E R14, desc[UR8][R22.64+0x4] ;  /* 0x00000408160e7981 */ /* 0x000f68000c1e1900 */
[----:B------:R-:W4:Y:S01]  /*0490*/  LDG.E R25, desc[UR8][R22.64+0x10] ;  /* 0x0000100816197981 */ /* 0x000f22000c1e1900 */
[----:B------:R-:W-:-:S03]  /*04a0*/  FFMA R9, R9, R24, R8 ;  /* 0x0000001809097223 */ /* 0x000fc60000000008 */
[----:B------:R-:W4:Y:S01]  /*04b0*/  LDG.E R24, desc[UR8][R22.64+0x14] ;  /* 0x0000140816187981 */ /* 0x000f22000c1e1900 */
[----:B------:R-:W-:-:S04]  /*04c0*/  FFMA R10, R10, R27, R9 ;  /* 0x0000001b0a0a7223 */ /* 0x000fc80000000009 */
[----:B--2---:R-:W-:Y:S02]  /*04d0*/  FFMA R26, R11, R26, R10 ;  /* 0x0000001a0b1a7223 */ /* 0x004fe4000000000a */
[----:B------:R-:W3:Y:S02]  /*04e0*/  LDS.128 R8, [UR5] ;  /* 0x00000005ff087984 */ /* 0x000ee40008000c00 */
[----:B---3--:R-:W-:Y:S02]  /*04f0*/  FFMA R8, R13, R8, R26 ;  /* 0x000000080d087223 */ /* 0x008fe4000000001a */
[----:B------:R-:W2:Y:S02]  /*0500*/  LDG.E R13, desc[UR8][R22.64+0x18] ;  /* 0x00001808160d7981 */ /* 0x000ea4000c1e1900 */
[----:B-----5:R-:W-:Y:S02]  /*0510*/  FFMA R9, R9, R14, R8 ;  /* 0x0000000e09097223 */ /* 0x020fe40000000008 */
[----:B------:R0:W3:Y:S02]  /*0520*/  LDG.E R14, desc[UR8][R22.64+0x1c] ;  /* 0x00001c08160e7981 */ /* 0x0000e4000c1e1900 */
[----:B----4-:R-:W-:-:S04]  /*0530*/  FFMA R10, R10, R15, R9 ;  /* 0x0000000f0a0a7223 */ /* 0x010fc80000000009 */
[----:B------:R-:W-:Y:S02]  /*0540*/  FFMA R28, R11, R28, R10 ;  /* 0x0000001c0b1c7223 */ /* 0x000fe4000000000a */
[----:B------:R-:W1:Y:S01]  /*0550*/  LDS.128 R8, [UR5+0x10] ;  /* 0x00001005ff087984 */ /* 0x000e620008000c00 */
[----:B------:R-:W-:-:S04]  /*0560*/  IADD3 R12, PT, PT, R12, 0x10, RZ ;  /* 0x000000100c0c7810 */ /* 0x000fc80007ffe0ff */
[----:B------:R-:W-:Y:S01]  /*0570*/  ISETP.NE.AND P0, PT, R12, RZ, PT ;  /* 0x000000ff0c00720c */ /* 0x000fe20003f05270 */
[----:B------:R-:W-:Y:S01]  /*0580*/  UIADD3 UR5, UPT, UPT, UR5, 0x40, URZ ;  /* 0x0000004005057890 */ /* 0x000fe2000fffe0ff */
[----:B-1----:R-:W-:-:S04]  /*0590*/  FFMA R8, R25, R8, R28 ;  /* 0x0000000819087223 */ /* 0x002fc8000000001c */
[----:B------:R-:W-:Y:S01]  /*05a0*/  FFMA R9, R9, R24, R8 ;  /* 0x0000001809097223 */ /* 0x000fe20000000008 */
[----:B------:R-:W-:-:S05]  /*05b0*/  IADD3 R8, P1, PT, R22, 0x40, RZ ;  /* 0x0000004016087810 */ /* 0x000fca0007f3e0ff */
[----:B0-----:R-:W-:Y:S02]  /*05c0*/  IMAD.X R23, RZ, RZ, R23, P1 ;  /* 0x000000ffff177224 */ /* 0x001fe400008e0617 */
[----:B--2---:R-:W-:-:S04]  /*05d0*/  FFMA R10, R10, R13, R9 ;  /* 0x0000000d0a0a7223 */ /* 0x004fc80000000009 */
[----:B---3--:R-:W-:Y:S01]  /*05e0*/  FFMA R15, R11, R14, R10 ;  /* 0x0000000e0b0f7223 */ /* 0x008fe2000000000a */
[----:B------:R-:W-:Y:S06]  /*05f0*/  @P0 BRA `(.L_x_7) ;  /* 0xfffffffc00540947 */ /* 0x000fec000383ffff */
[----:B------:R-:W-:-:S07]  /*0600*/  IMAD.MOV.U32 R22, RZ, RZ, R7 ;  /* 0x000000ffff167224 */ /* 0x000fce00078e0007 */
.L_x_6:
[----:B------:R-:W-:-:S13]  /*0610*/  ISETP.NE.AND P0, PT, R17, RZ, PT ;  /* 0x000000ff1100720c */ /* 0x000fda0003f05270 */
[----:B------:R-:W-:Y:S05]  /*0620*/  @!P0 BRA `(.L_x_8) ;  /* 0x00000004006c8947 */ /* 0x000fea0003800000 */
[----:B------:R-:W-:Y:S01]  /*0630*/  VIADD R8, R17, 0xffffffff ;  /* 0xffffffff11087836 */ /* 0x000fe20000000000 */
[----:B------:R-:W-:-:S04]  /*0640*/  ISETP.NE.AND P0, PT, R16, RZ, PT ;  /* 0x000000ff1000720c */ /* 0x000fc80003f05270 */
[----:B------:R-:W-:-:S13]  /*0650*/  ISETP.GE.U32.AND P1, PT, R8, 0x7, PT ;  /* 0x000000070800780c */ /* 0x000fda0003f26070 */
[----:B------:R-:W-:Y:S05]  /*0660*/  @!P1 BRA `(.L_x_9) ;  /* 0x0000000000849947 */ /* 0x000fea0003800000 */
[----:B------:R-:W1:Y:S01]  /*0670*/  LDCU.64 UR6, c[0x0][0x380] ;  /* 0x00007000ff0677ac */ /* 0x000e620008000a00 */
[-C--:B0-----:R-:W-:Y:S02]  /*0680*/  IADD3 R9, PT, PT, R19, R22.reuse, RZ ;  /* 0x0000001613097210 */ /* 0x081fe40007ffe0ff */
[C---:B------:R-:W-:Y:S02]  /*0690*/  IADD3 R8, P1, P2, R20.reuse, R22, R19 ;  /* 0x0000001614087210 */ /* 0x040fe40007a3e013 */
[----:B------:R-:W-:Y:S02]  /*06a0*/  IADD3 R10, P3, PT, R20, R9, RZ ;  /* 0x00000009140a7210 */ /* 0x000fe40007f7e0ff */
[----:B------:R-:W-:-:S03]  /*06b0*/  IADD3.X R9, PT, PT, R21, RZ, RZ, P1, P2 ;  /* 0x000000ff15097210 */ /* 0x000fc60000fe44ff */
[----:B------:R-:W-:Y:S01]  /*06c0*/  IMAD.X R11, RZ, RZ, R21, P3 ;  /* 0x000000ffff0b7224 */ /* 0x000fe200018e0615 */
[----:B-1----:R-:W-:Y:S02]  /*06d0*/  LEA R12, P3, R10, UR6, 0x2 ;  /* 0x000000060a0c7c11 */ /* 0x002fe4000f8610ff */
[----:B------:R-:W-:Y:S02]  /*06e0*/  LEA R24, P1, R8, UR6, 0x2 ;  /* 0x0000000608187c11 */ /* 0x000fe4000f8210ff */
[----:B------:R-:W-:Y:S02]  /*06f0*/  LEA.HI.X R13, R10, UR7, R11, 0x2, P3 ;  /* 0x000000070a0d7c11 */ /* 0x000fe400098f140b */
[----:B------:R-:W-:-:S03]  /*0700*/  LEA.HI.X R25, R8, UR7, R9, 0x2, P1 ;  /* 0x0000000708197c11 */ /* 0x000fc600088f1409 */
[----:B------:R-:W2:Y:S04]  /*0710*/  LDG.E R12, desc[UR8][R12.64] ;  /* 0x000000080c0c7981 */ /* 0x000ea8000c1e1900 */
[----:B------:R-:W3:Y:S01]  /*0720*/  LDG.E R14, desc[UR8][R24.64+0x4] ;  /* 0x00000408180e7981 */ /* 0x000ee2000c1e1900 */
[----:B------:R-:W-:Y:S01]  /*0730*/  MOV R8, 0x400 ;  /* 0x0000040000087802 */ /* 0x000fe20000000f00 */
[----:B------:R-:W0:Y:S02]  /*0740*/  S2R R9, SR_CgaCtaId ;  /* 0x0000000000097919 */ /* 0x000e240000008800 */
[----:B------:R-:W4:Y:S04]  /*0750*/  LDG.E R29, desc[UR8][R24.64+0x8] ;  /* 0x00000808181d7981 */ /* 0x000f28000c1e1900 */
[----:B------:R-:W5:Y:S04]  /*0760*/  LDG.E R26, desc[UR8][R24.64+0xc] ;  /* 0x00000c08181a7981 */ /* 0x000f68000c1e1900 */
[----:B------:R-:W5:Y:S04]  /*0770*/  LDG.E R23, desc[UR8][R24.64+0x10] ;  /* 0x0000100818177981 */ /* 0x000f68000c1e1900 */
[----:B------:R-:W5:Y:S01]  /*0780*/  LDG.E R28, desc[UR8][R24.64+0x1c] ;  /* 0x00001c08181c7981 */ /* 0x000f62000c1e1900 */
[----:B0-----:R-:W-:-:S05]  /*0790*/  LEA R9, R9, R8, 0x18 ;  /* 0x0000000809097211 */ /* 0x001fca00078ec0ff */
[----:B------:R-:W-:-:S05]  /*07a0*/  IMAD R27, R22, 0x4, R9 ;  /* 0x00000004161b7824 */ /* 0x000fca00078e0209 */
[----:B------:R-:W2:Y:S02]  /*07b0*/  LDS.128 R8, [R27] ;  /* 0x000000001b087984 */ /* 0x000ea40000000c00 */
[----:B--2---:R-:W-:Y:S02]  /*07c0*/  FFMA R15, R12, R8, R15 ;  /* 0x000000080c0f7223 */ /* 0x004fe4000000000f */
[----:B------:R-:W2:Y:S02]  /*07d0*/  LDG.E R8, desc[UR8][R24.64+0x14] ;  /* 0x0000140818087981 */ /* 0x000ea4000c1e1900 */
[----:B---3--:R-:W-:Y:S02]  /*07e0*/  FFMA R14, R14, R9, R15 ;  /* 0x000000090e0e7223 */ /* 0x008fe4000000000f */
[----:B------:R-:W3:Y:S02]  /*07f0*/  LDG.E R9, desc[UR8][R24.64+0x18] ;  /* 0x0000180818097981 */ /* 0x000ee4000c1e1900 */
[----:B----4-:R-:W-:-:S02]  /*0800*/  FFMA R29, R29, R10, R14 ;  /* 0x0000000a1d1d7223 */ /* 0x010fc4000000000e */
[----:B------:R-:W0:Y:S02]  /*0810*/  LDS.128 R12, [R27+0x10] ;  /* 0x000010001b0c7984 */ /* 0x000e240000000c00 */
[----:B-----5:R-:W-:Y:S01]  /*0820*/  FFMA R26, R26, R11, R29 ;  /* 0x0000000b1a1a7223 */ /* 0x020fe2000000001d */
[----:B------:R-:W-:-:S03]  /*0830*/  VIADD R22, R22, 0x8 ;  /* 0x0000000816167836 */ /* 0x000fc60000000000 */
[----:B0-----:R-:W-:-:S04]  /*0840*/  FFMA R23, R23, R12, R26 ;  /* 0x0000000c17177223 */ /* 0x001fc8000000001a */
[----:B--2---:R-:W-:-:S04]  /*0850*/  FFMA R8, R8, R13, R23 ;  /* 0x0000000d08087223 */ /* 0x004fc80000000017 */
[----:B---3--:R-:W-:-:S04]  /*0860*/  FFMA R9, R9, R14, R8 ;  /* 0x0000000e09097223 */ /* 0x008fc80000000008 */
[----:B------:R-:W-:-:S07]  /*0870*/  FFMA R15, R28, R15, R9 ;  /* 0x0000000f1c0f7223 */ /* 0x000fce0000000009 */
.L_x_9:
[----:B------:R-:W-:Y:S05]  /*0880*/  @!P0 BRA `(.L_x_8) ;  /* 0x0000000000d48947 */ /* 0x000fea0003800000 */
[----:B------:R-:W-:Y:S02]  /*0890*/  IADD3 R8, PT, PT, R16, -0x1, RZ ;  /* 0xffffffff10087810 */ /* 0x000fe40007ffe0ff */
[----:B------:R-:W-:Y:S02]  /*08a0*/  ISETP.NE.AND P0, PT, R6, RZ, PT ;  /* 0x000000ff0600720c */ /* 0x000fe40003f05270 */
[----:B------:R-:W-:-:S13]  /*08b0*/  ISETP.GE.U32.AND P1, PT, R8, 0x3, PT ;  /* 0x000000030800780c */ /* 0x000fda0003f26070 */
[----:B------:R-:W-:Y:S05]  /*08c0*/  @!P1 BRA `(.L_x_10) ;  /* 0x0000000000609947 */ /* 0x000fea0003800000 */
[----:B------:R-:W1:Y:S01]  /*08d0*/  LDCU.64 UR6, c[0x0][0x380] ;  /* 0x00007000ff0677ac */ /* 0x000e620008000a00 */
[----:B0-----:R-:W-:Y:S01]  /*08e0*/  IMAD.IADD R9, R19, 0x1, R22 ;  /* 0x0000000113097824 */ /* 0x001fe200078e0216 */
[----:B------:R-:W-:-:S04]  /*08f0*/  IADD3 R10, P1, P2, R20, R22, R19 ;  /* 0x00000016140a7210 */ /* 0x000fc80007a3e013 */
[----:B------:R-:W-:Y:S02]  /*0900*/  IADD3 R9, P3, PT, R20, R9, RZ ;  /* 0x0000000914097210 */ /* 0x000fe40007f7e0ff */
[----:B------:R-:W-:-:S03]  /*0910*/  IADD3.X R11, PT, PT, R21, RZ, RZ, P1, P2 ;  /* 0x000000ff150b7210 */ /* 0x000fc60000fe44ff */
[----:B------:R-:W-:Y:S01]  /*0920*/  IMAD.X R8, RZ, RZ, R21, P3 ;  /* 0x000000ffff087224 */ /* 0x000fe200018e0615 */
[C---:B-1----:R-:W-:Y:S02]  /*0930*/  LEA R24, P3, R9.reuse, UR6, 0x2 ;  /* 0x0000000609187c11 */ /* 0x042fe4000f8610ff */
[C---:B------:R-:W-:Y:S02]  /*0940*/  LEA R12, P1, R10.reuse, UR6, 0x2 ;  /* 0x000000060a0c7c11 */ /* 0x040fe4000f8210ff */
[----:B------:R-:W-:Y:S02]  /*0950*/  LEA.HI.X R25, R9, UR7, R8, 0x2, P3 ;  /* 0x0000000709197c11 */ /* 0x000fe400098f1408 */
[----:B------:R-:W-:-:S03]  /*0960*/  LEA.HI.X R13, R10, UR7, R11, 0x2, P1 ;  /* 0x000000070a0d7c11 */ /* 0x000fc600088f140b */
[----:B------:R-:W2:Y:S04]  /*0970*/  LDG.E R24, desc[UR8][R24.64] ;  /* 0x0000000818187981 */ /* 0x000ea8000c1e1900 */
[----:B------:R-:W3:Y:S04]  /*0980*/  LDG.E R14, desc[UR8][R12.64+0x4] ;  /* 0x000004080c0e7981 */ /* 0x000ee8000c1e1900 */
[----:B------:R-:W4:Y:S04]  /*0990*/  LDG.E R23, desc[UR8][R12.64+0x8] ;  /* 0x000008080c177981 */ /* 0x000f28000c1e1900 */
[----:B------:R-:W5:Y:S01]  /*09a0*/  LDG.E R26, desc[UR8][R12.64+0xc] ;  /* 0x00000c080c1a7981 */ /* 0x000f62000c1e1900 */
[----:B------:R-:W-:Y:S01]  /*09b0*/  MOV R8, 0x400 ;  /* 0x0000040000087802 */ /* 0x000fe20000000f00 */
[----:B------:R-:W0:Y:S03]  /*09c0*/  S2R R9, SR_CgaCtaId ;  /* 0x0000000000097919 */ /* 0x000e260000008800 */
[----:B0-----:R-:W-:-:S04]  /*09d0*/  LEA R9, R9, R8, 0x18 ;  /* 0x0000000809097211 */ /* 0x001fc800078ec0ff */
[C---:B------:R-:W-:Y:S01]  /*09e0*/  LEA R9, R22.reuse, R9, 0x2 ;  /* 0x0000000916097211 */ /* 0x040fe200078e10ff */
[----:B------:R-:W-:-:S05]  /*09f0*/  VIADD R22, R22, 0x4 ;  /* 0x0000000416167836 */ /* 0x000fca0000000000 */
[----:B------:R-:W2:Y:S02]  /*0a00*/  LDS.128 R8, [R9] ;  /* 0x0000000009087984 */ /* 0x000ea40000000c00 */
[----:B--2---:R-:W-:-:S04]  /*0a10*/  FFMA R15, R24, R8, R15 ;  /* 0x00000008180f7223 */ /* 0x004fc8000000000f */
[----:B---3--:R-:W-:-:S04]  /*0a20*/  FFMA R14, R14, R9, R15 ;  /* 0x000000090e0e7223 */ /* 0x008fc8000000000f */
[----:B----4-:R-:W-:-:S04]  /*0a30*/  FFMA R23, R23, R10, R14 ;  /* 0x0000000a17177223 */ /* 0x010fc8000000000e */
[----:B-----5:R-:W-:-:S07]  /*0a40*/  FFMA R15, R26, R11, R23 ;  /* 0x0000000b1a0f7223 */ /* 0x020fce0000000017 */
.L_x_10:
[----:B------:R-:W-:Y:S05]  /*0a50*/  @!P0 BRA `(.L_x_8) ;  /* 0x0000000000608947 */ /* 0x000fea0003800000 */
[----:B------:R-:W1:Y:S01]  /*0a60*/  LDCU.64 UR6, c[0x0][0x380] ;  /* 0x00007000ff0677ac */ /* 0x000e620008000a00 */
[----:B0-----:R-:W-:-:S05]  /*0a70*/  IMAD.IADD R9, R19, 0x1, R22 ;  /* 0x0000000113097824 */ /* 0x001fca00078e0216 */
[----:B------:R-:W-:-:S04]  /*0a80*/  IADD3 R9, P0, PT, R20, R9, RZ ;  /* 0x0000000914097210 */ /* 0x000fc80007f1e0ff */
[----:B------:R-:W-:Y:S02]  /*0a90*/  IADD3.X R8, PT, PT, RZ, R21, RZ, P0, !PT ;  /* 0x00000015ff087210 */ /* 0x000fe400007fe4ff */
[----:B-1----:R-:W-:-:S04]  /*0aa0*/  LEA R12, P0, R9, UR6, 0x2 ;  /* 0x00000006090c7c11 */ /* 0x002fc8000f8010ff */
[----:B------:R-:W-:-:S05]  /*0ab0*/  LEA.HI.X R13, R9, UR7, R8, 0x2, P0 ;  /* 0x00000007090d7c11 */ /* 0x000fca00080f1408 */
[----:B------:R-:W2:Y:S01]  /*0ac0*/  LDG.E R12, desc[UR8][R12.64] ;  /* 0x000000080c0c7981 */ /* 0x000ea2000c1e1900 */
[----:B------:R-:W-:Y:S02]  /*0ad0*/  MOV R8, 0x400 ;  /* 0x0000040000087802 */ /* 0x000fe40000000f00 */
[----:B------:R-:W-:Y:S01]  /*0ae0*/  ISETP.NE.AND P0, PT, R6, 0x1, PT ;  /* 0x000000010600780c */ /* 0x000fe20003f05270 */
[----:B------:R-:W0:Y:S02]  /*0af0*/  S2R R9, SR_CgaCtaId ;  /* 0x0000000000097919 */ /* 0x000e240000008800 */
[----:B0-----:R-:W-:-:S05]  /*0b00*/  LEA R9, R9, R8, 0x18 ;  /* 0x0000000809097211 */ /* 0x001fca00078ec0ff */
[----:B------:R-:W-:-:S06]  /*0b10*/  IMAD R8, R22, 0x4, R9 ;  /* 0x0000000416087824 */ /* 0x000fcc00078e0209 */
[----:B------:R-:W2:Y:S02]  /*0b20*/  LDS.128 R8, [R8] ;  /* 0x0000000008087984 */ /* 0x000ea40000000c00 */
[----:B--2---:R-:W-:Y:S01]  /*0b30*/  FFMA R15, R12, R8, R15 ;  /* 0x000000080c0f7223 */ /* 0x004fe2000000000f */
[----:B------:R-:W-:Y:S06]  /*0b40*/  @!P0 BRA `(.L_x_8) ;  /* 0x0000000000248947 */ /* 0x000fec0003800000 */
[----:B------:R-:W-:-:S04]  /*0b50*/  IADD3 R8, P0, P1, R20, R22, R19 ;  /* 0x0000001614087210 */ /* 0x000fc8000791e013 */
[----:B------:R-:W-:Y:S02]  /*0b60*/  IADD3.X R11, PT, PT, R21, RZ, RZ, P0, P1 ;  /* 0x000000ff150b7210 */ /* 0x000fe400007e24ff */
[----:B------:R-:W-:Y:S02]  /*0b70*/  LEA R12, P1, R8, UR6, 0x2 ;  /* 0x00000006080c7c11 */ /* 0x000fe4000f8210ff */
[----:B------:R-:W-:Y:S02]  /*0b80*/  ISETP.NE.AND P0, PT, R6, 0x2, PT ;  /* 0x000000020600780c */ /* 0x000fe40003f05270 */
[----:B------:R-:W-:-:S05]  /*0b90*/  LEA.HI.X R13, R8, UR7, R11, 0x2, P1 ;  /* 0x00000007080d7c11 */ /* 0x000fca00088f140b */
[----:B------:R-:W2:Y:S06]  /*0ba0*/  LDG.E R8, desc[UR8][R12.64+0x4] ;  /* 0x000004080c087981 */ /* 0x000eac000c1e1900 */
[----:B------:R-:W3:Y:S01]  /*0bb0*/  @P0 LDG.E R14, desc[UR8][R12.64+0x8] ;  /* 0x000008080c0e0981 */ /* 0x000ee2000c1e1900 */
[----:B--2---:R-:W-:-:S04]  /*0bc0*/  FFMA R15, R8, R9, R15 ;  /* 0x00000009080f7223 */ /* 0x004fc8000000000f */
[----:B---3--:R-:W-:-:S07]  /*0bd0*/  @P0 FFMA R15, R14, R10, R15 ;  /* 0x0000000a0e0f0223 */ /* 0x008fce000000000f */
.L_x_8:
[----:B------:R-:W1:Y:S02]  /*0be0*/  LDCU.64 UR6, c[0x0][0x390] ;  /* 0x00007200ff0677ac */ /* 0x000e640008000a00 */
[----:B-1----:R-:W-:-:S04]  /*0bf0*/  IADD3 R4, P0, PT, R4, UR6, RZ ;  /* 0x0000000604047c10 */ /* 0x002fc8000ff1e0ff */
[----:B------:R-:W-:-:S05]  /*0c00*/  IADD3.X R5, PT, PT, R5, UR7, RZ, P0, !PT ;  /* 0x0000000705057c10 */ /* 0x000fca00087fe4ff */
[----:B------:R1:W-:Y:S01]  /*0c10*/  STG.E desc[UR8][R4.64], R15 ;  /* 0x0000000f04007986 */ /* 0x0003e2000c101908 */
[----:B------:R-:W-:Y:S06]  /*0c20*/  BAR.SYNC.DEFER_BLOCKING 0x0 ;  /* 0x0000000000007b1d */ /* 0x000fec0000010000 */
[----:B------:R-:W-:Y:S05]  /*0c30*/  BRA.U UP1, `(.L_x_11) ;  /* 0xfffffff5015c7547 */ /* 0x000fea000b83ffff */
[----:B------:R-:W-:Y:S05]  /*0c40*/  EXIT ;  /* 0x000000000000794d */ /* 0x000fea0003800000 */
.L_x_12:
        /* <DEDUP_REMOVED lines=11> */
.L_x_30:


//--------------------- .text._Z14multiBatch_2_kPfS_S_i --------------------------
	.section	.text._Z14multiBatch_2_kPfS_S_i,"ax",@progbits
	.align	128
        .global         _Z14multiBatch_2_kPfS_S_i
        .type           _Z14multiBatch_2_kPfS_S_i,@function
        .size           _Z14multiBatch_2_kPfS_S_i,(.L_x_31 - _Z14multiBatch_2_kPfS_S_i)
        .other          _Z14multiBatch_2_kPfS_S_i,@"STO_CUDA_ENTRY STV_DEFAULT"
_Z14multiBatch_2_kPfS_S_i:
.text._Z14multiBatch_2_kPfS_S_i:
[----:B------:R-:W-:Y:S08]  /*0000*/  LDC R1, c[0x0][0x37c] ;  /* 0x0000df00ff017b82 */ /* 0x000ff00000000800 */
[----:B------:R-:W0:Y:S01]  /*0010*/  LDC R0, c[0x0][0x398] ;  /* 0x0000e600ff007b82 */ /* 0x000e220000000800 */
[----:B------:R-:W1:Y:S01]  /*0020*/  S2R R11, SR_TID.X ;  /* 0x00000000000b7919 */ /* 0x000e620000002100 */
[----:B------:R-:W-:Y:S01]  /*0030*/  UMOV UR4, 0x400 ;  /* 0x0000040000047882 */ /* 0x000fe20000000000 */
[----:B------:R-:W2:Y:S01]  /*0040*/  LDCU.64 UR6, c[0x0][0x358] ;  /* 0x00006b00ff0677ac */ /* 0x000ea20008000a00 */
[----:B------:R-:W-:Y:S04]  /*0050*/  BSSY.RECONVERGENT B0, `(.L_x_13) ;  /* 0x0000032000007945 */ /* 0x000fe80003800200 */
[----:B------:R-:W3:Y:S01]  /*0060*/  S2UR UR5, SR_CgaCtaId ;  /* 0x00000000000579c3 */ /* 0x000ee20000008800 */
[-C--:B0-----:R-:W-:Y:S01]  /*0070*/  IABS R5, R0.reuse ;  /* 0x0000000000057213 */ /* 0x081fe20000000000 */
[----:B------:R-:W-:-:S03]  /*0080*/  IMAD R10, R0, R0, RZ ;  /* 0x00000000000a7224 */ /* 0x000fc600078e02ff */
[----:B------:R-:W0:Y:S02]  /*0090*/  I2F.RP R4, R5 ;  /* 0x0000000500047306 */ /* 0x000e240000209400 */
[----:B------:R-:W-:Y:S01]  /*00a0*/  SHF.L.U32 R16, R10, 0x2, RZ ;  /* 0x000000020a107819 */ /* 0x000fe200000006ff */
[----:B---3--:R-:W-:Y:S01]  /*00b0*/  ULEA UR4, UR5, UR4, 0x18 ;  /* 0x0000000405047291 */ /* 0x008fe2000f8ec0ff */
[----:B------:R-:W3:Y:S04]  /*00c0*/  S2UR UR5, SR_CTAID.X ;  /* 0x00000000000579c3 */ /* 0x000ee80000002500 */
[----:B0-----:R-:W0:Y:S02]  /*00d0*/  MUFU.RCP R4, R4 ;  /* 0x0000000400047308 */ /* 0x001e240000001000 */
[----:B0-----:R-:W-:-:S06]  /*00e0*/  IADD3 R2, PT, PT, R4, 0xffffffe, RZ ;  /* 0x0ffffffe04027810 */ /* 0x001fcc0007ffe0ff */
[----:B------:R0:W4:Y:S02]  /*00f0*/  F2I.FTZ.U32.TRUNC.NTZ R3, R2 ;  /* 0x0000000200037305 */ /* 0x000124000021f000 */
[----:B0-----:R-:W-:Y:S02]  /*0100*/  HFMA2 R2, -RZ, RZ, 0, 0 ;  /* 0x00000000ff027431 */ /* 0x001fe400000001ff */
[----:B----4-:R-:W-:-:S04]  /*0110*/  IMAD.MOV R6, RZ, RZ, -R3 ;  /* 0x000000ffff067224 */ /* 0x010fc800078e0a03 */
[----:B------:R-:W-:Y:S01]  /*0120*/  IMAD R7, R6, R5, RZ ;  /* 0x0000000506077224 */ /* 0x000fe200078e02ff */
[----:B-1----:R-:W-:-:S03]  /*0130*/  IABS R6, R11 ;  /* 0x0000000b00067213 */ /* 0x002fc60000000000 */
[----:B------:R-:W-:Y:S01]  /*0140*/  IMAD.HI.U32 R3, R3, R7, R2 ;  /* 0x0000000703037227 */ /* 0x000fe200078e0002 */
[----:B------:R-:W-:-:S04]  /*0150*/  LOP3.LUT R2, R11, R0, RZ, 0x3c, !PT ;  /* 0x000000000b027212 */ /* 0x000fc800078e3cff */
[----:B------:R-:W-:Y:S01]  /*0160*/  ISETP.GE.AND P1, PT, R2, RZ, PT ;  /* 0x000000ff0200720c */ /* 0x000fe20003f26270 */
[----:B------:R-:W-:-:S04]  /*0170*/  IMAD.HI.U32 R3, R3, R6, RZ ;  /* 0x0000000603037227 */ /* 0x000fc800078e00ff */
[----:B------:R-:W-:-:S04]  /*0180*/  IMAD.MOV R4, RZ, RZ, -R3 ;  /* 0x000000ffff047224 */ /* 0x000fc800078e0a03 */
[----:B------:R-:W-:-:S05]  /*0190*/  IMAD R4, R5, R4, R6 ;  /* 0x0000000405047224 */ /* 0x000fca00078e0206 */
[----:B------:R-:W-:-:S13]  /*01a0*/  ISETP.GT.U32.AND P2, PT, R5, R4, PT ;  /* 0x000000040500720c */ /* 0x000fda0003f44070 */
[-C--:B------:R-:W-:Y:S01]  /*01b0*/  @!P2 IADD3 R4, PT, PT, R4, -R5.reuse, RZ ;  /* 0x800000050404a210 */ /* 0x080fe20007ffe0ff */
[----:B------:R-:W-:Y:S01]  /*01c0*/  @!P2 VIADD R3, R3, 0x1 ;  /* 0x000000010303a836 */ /* 0x000fe20000000000 */
[----:B------:R-:W-:Y:S02]  /*01d0*/  ISETP.NE.AND P2, PT, R0, RZ, PT ;  /* 0x000000ff0000720c */ /* 0x000fe40003f45270 */
[----:B------:R-:W-:Y:S01]  /*01e0*/  ISETP.GE.U32.AND P0, PT, R4, R5, PT ;  /* 0x000000050400720c */ /* 0x000fe20003f06070 */
[----:B------:R-:W-:-:S12]  /*01f0*/  VIADD R4, R16, UR4 ;  /* 0x0000000410047c36 */ /* 0x000fd80008000000 */
[----:B------:R-:W-:Y:S02]  /*0200*/  @P0 IADD3 R3, PT, PT, R3, 0x1, RZ ;  /* 0x0000000103030810 */ /* 0x000fe40007ffe0ff */
[----:B------:R-:W-:-:S03]  /*0210*/  ISETP.GE.U32.AND P0, PT, R11, R10, PT ;  /* 0x0000000a0b00720c */ /* 0x000fc60003f06070 */
[----:B------:R-:W-:Y:S01]  /*0220*/  @!P1 IMAD.MOV R3, RZ, RZ, -R3 ;  /* 0x000000ffff039224 */ /* 0x000fe200078e0a03 */
[----:B------:R-:W-:-:S05]  /*0230*/  @!P2 LOP3.LUT R3, RZ, R0, RZ, 0x33, !PT ;  /* 0x00000000ff03a212 */ /* 0x000fca00078e33ff */
[----:B------:R-:W-:-:S05]  /*0240*/  IMAD R2, R3, R0, RZ ;  /* 0x0000000003027224 */ /* 0x000fca00078e02ff */
[----:B------:R-:W-:Y:S01]  /*0250*/  IADD3 R5, PT, PT, R11, -R2, RZ ;  /* 0x800000020b057210 */ /* 0x000fe20007ffe0ff */
[----:B--23--:R-:W-:Y:S06]  /*0260*/  @P0 BRA `(.L_x_14) ;  /* 0x0000000000400947 */ /* 0x00cfec0003800000 */
[----:B------:R-:W0:Y:S01]  /*0270*/  LDC R20, c[0x0][0x360] ;  /* 0x0000d800ff147b82 */ /* 0x000e220000000800 */
[----:B------:R-:W-:-:S07]  /*0280*/  IMAD R18, R10, UR5, RZ ;  /* 0x000000050a127c24 */ /* 0x000fce000f8e02ff */
[----:B------:R-:W1:Y:S08]  /*0290*/  LDC.64 R6, c[0x0][0x380] ;  /* 0x0000e000ff067b82 */ /* 0x000e700000000a00 */
[----:B------:R-:W2:Y:S02]  /*02a0*/  LDC.64 R8, c[0x0][0x388] ;  /* 0x0000e200ff087b82 */ /* 0x000ea40000000a00 */
.L_x_15:
[----:B------:R-:W-:-:S04]  /*02b0*/  IMAD.IADD R15, R18, 0x1, R11 ;  /* 0x00000001120f7824 */ /* 0x000fc800078e020b */
[----:B-1--4-:R-:W-:-:S04]  /*02c0*/  IMAD.WIDE R12, R15, 0x4, R6 ;  /* 0x000000040f0c7825 */ /* 0x012fc800078e0206 */
[----:B--2---:R-:W-:Y:S02]  /*02d0*/  IMAD.WIDE R14, R15, 0x4, R8 ;  /* 0x000000040f0e7825 */ /* 0x004fe400078e0208 */
[----:B------:R-:W2:Y:S04]  /*02e0*/  LDG.E R12, desc[UR6][R12.64] ;  /* 0x000000060c0c7981 */ /* 0x000ea8000c1e1900 */
[----:B------:R-:W3:Y:S01]  /*02f0*/  LDG.E R14, desc[UR6][R14.64] ;  /* 0x000000060e0e7981 */ /* 0x000ee2000c1e1900 */
[C---:B------:R-:W-:Y:S02]  /*0300*/  LEA R17, R11.reuse, UR4, 0x2 ;  /* 0x000000040b117c11 */ /* 0x040fe4000f8e10ff */
[----:B------:R-:W-:Y:S01]  /*0310*/  LEA R19, R11, R4, 0x2 ;  /* 0x000000040b137211 */ /* 0x000fe200078e10ff */
[----:B0-----:R-:W-:-:S05]  /*0320*/  IMAD.IADD R11, R20, 0x1, R11 ;  /* 0x00000001140b7824 */ /* 0x001fca00078e020b */
[----:B------:R-:W-:Y:S01]  /*0330*/  ISETP.GE.AND P0, PT, R11, R10, PT ;  /* 0x0000000a0b00720c */ /* 0x000fe20003f06270 */
[----:B--2---:R4:W-:Y:S04]  /*0340*/  STS [R17], R12 ;  /* 0x0000000c11007388 */ /* 0x0049e80000000800 */
[----:B---3--:R4:W-:Y:S08]  /*0350*/  STS [R19], R14 ;  /* 0x0000000e13007388 */ /* 0x0089f00000000800 */
[----:B------:R-:W-:Y:S05]  /*0360*/  @!P0 BRA `(.L_x_15) ;  /* 0xfffffffc00d08947 */ /* 0x000fea000383ffff */
.L_x_14:
[----:B------:R-:W-:Y:S05]  /*0370*/  BSYNC.RECONVERGENT B0 ;  /* 0x0000000000007941 */ /* 0x000fea0003800200 */
.L_x_13:
[----:B------:R-:W-:Y:S01]  /*0380*/  BAR.SYNC.DEFER_BLOCKING 0x0 ;  /* 0x0000000000007b1d */ /* 0x000fe20000010000 */
[----:B------:R-:W-:Y:S02]  /*0390*/  ISETP.GE.AND P0, PT, R0, 0x1, PT ;  /* 0x000000010000780c */ /* 0x000fe40003f06270 */
[----:B------:R-:W-:-:S11]  /*03a0*/  MOV R6, RZ ;  /* 0x000000ff00067202 */ /* 0x000fd60000000f00 */
[----:B------:R-:W-:Y:S05]  /*03b0*/  @!P0 BRA `(.L_x_16) ;  /* 0x0000000400888947 */ /* 0x000fea0003800000 */
[C---:B------:R-:W-:Y:S02]  /*03c0*/  ISETP.GE.U32.AND P0, PT, R0.reuse, 0x8, PT ;  /* 0x000000080000780c */ /* 0x040fe40003f06070 */
[----:B------:R-:W-:Y:S02]  /*03d0*/  CS2R R6, SRZ ;  /* 0x0000000000067805 */ /* 0x000fe4000001ff00 */
[----:B------:R-:W-:-:S04]  /*03e0*/  LOP3.LUT R24, R0, 0x7, RZ, 0xc0, !PT ;  /* 0x0000000700187812 */ /* 0x000fc800078ec0ff */
[----:B------:R-:W-:-:S05]  /*03f0*/  ISETP.NE.AND P1, PT, R24, RZ, PT ;  /* 0x000000ff1800720c */ /* 0x000fca0003f25270 */
[----:B------:R-:W-:Y:S08]  /*0400*/  @!P0 BRA `(.L_x_17) ;  /* 0x0000000000ac8947 */ /* 0x000ff00003800000 */
[----:B------:R-:W-:Y:S01]  /*0410*/  LOP3.LUT R7, R0, 0x7ffffff8, RZ, 0xc0, !PT ;  /* 0x7ffffff800077812 */ /* 0x000fe200078ec0ff */
[----:B------:R-:W-:Y:S01]  /*0420*/  IMAD R9, R5, 0x4, R16 ;  /* 0x0000000405097824 */ /* 0x000fe200078e0210 */
[----:B------:R-:W-:Y:S01]  /*0430*/  LEA R8, R2, UR4, 0x2 ;  /* 0x0000000402087c11 */ /* 0x000fe2000f8e10ff */
[----:B------:R-:W-:Y:S02]  /*0440*/  HFMA2 R6, -RZ, RZ, 0, 0 ;  /* 0x00000000ff067431 */ /* 0x000fe400000001ff */
[----:B------:R-:W-:Y:S01]  /*0450*/  VIADD R9, R9, UR4 ;  /* 0x0000000409097c36 */ /* 0x000fe20008000000 */
[----:B------:R-:W-:Y:S01]  /*0460*/  IADD3 R8, PT, PT, R8, 0x10, RZ ;  /* 0x0000001008087810 */ /* 0x000fe20007ffe0ff */
[----:B------:R-:W-:-:S07]  /*0470*/  IMAD.MOV R10, RZ, RZ, -R7 ;  /* 0x000000ffff0a7224 */ /* 0x000fce00078e0a07 */
.L_x_18:
[----:B------:R-:W-:Y:S01]  /*0480*/  LDS R21, [R8+-0x10] ;  /* 0xfffff00008157984 */ /* 0x000fe20000000800 */
[----:B------:R-:W-:Y:S01]  /*0490*/  LEA R13, R0, R9, 0x2 ;  /* 0x00000009000d7211 */ /* 0x000fe200078e10ff */
[----:B------:R-:W-:Y:S02]  /*04a0*/  VIADD R10, R10, 0x8 ;  /* 0x000000080a0a7836 */ /* 0x000fe40000000000 */
[----:B------:R0:W1:Y:S02]  /*04b0*/  LDS R22, [R9] ;  /* 0x0000000009167984 */ /* 0x0000640000000800 */
[----:B----4-:R-:W-:Y:S01]  /*04c0*/  IMAD R19, R0, 0x4, R13 ;  /* 0x0000000400137824 */ /* 0x010fe200078e020d */
[----:B------:R-:W-:Y:S01]  /*04d0*/  ISETP.NE.AND P0, PT, R10, RZ, PT ;  /* 0x000000ff0a00720c */ /* 0x000fe20003f05270 */
[----:B------:R-:W-:Y:S03]  /*04e0*/  LDS R11, [R8+-0xc] ;  /* 0xfffff400080b7984 */ /* 0x000fe60000000800 */
[C---:B------:R-:W-:Y:S01]  /*04f0*/  LEA R25, R0.reuse, R19, 0x2 ;  /* 0x0000001300197211 */ /* 0x040fe200078e10ff */
[----:B------:R-:W2:Y:S01]  /*0500*/  LDS R20, [R13] ;  /* 0x000000000d147984 */ /* 0x000ea20000000800 */
[----:B0-----:R-:W-:-:S03]  /*0510*/  LEA R9, R0, R9, 0x5 ;  /* 0x0000000900097211 */ /* 0x001fc600078e28ff */
[C---:B------:R-:W-:Y:S01]  /*0520*/  IMAD R27, R0.reuse, 0x4, R25 ;  /* 0x00000004001b7824 */ /* 0x040fe200078e0219 */
[----:B------:R-:W-:Y:S04]  /*0530*/  LDS R12, [R8+-0x8] ;  /* 0xfffff800080c7984 */ /* 0x000fe80000000800 */
[----:B------:R-:W0:Y:S01]  /*0540*/  LDS R19, [R19] ;  /* 0x0000000013137984 */ /* 0x000e220000000800 */
[----:B------:R-:W-:-:S03]  /*0550*/  LEA R29, R0, R27, 0x2 ;  /* 0x0000001b001d7211 */ /* 0x000fc600078e10ff */
[----:B------:R-:W-:Y:S02]  /*0560*/  LDS R17, [R8+-0x4] ;  /* 0xfffffc0008117984 */ /* 0x000fe40000000800 */
[----:B------:R-:W-:Y:S02]  /*0570*/  IMAD R23, R0, 0x4, R29 ;  /* 0x0000000400177824 */ /* 0x000fe400078e021d */
[----:B------:R-:W3:Y:S04]  /*0580*/  LDS R18, [R25] ;  /* 0x0000000019127984 */ /* 0x000ee80000000800 */
[----:B------:R-:W-:Y:S04]  /*0590*/  LDS R15, [R8] ;  /* 0x00000000080f7984 */ /* 0x000fe80000000800 */
[----:B------:R-:W4:Y:S04]  /*05a0*/  LDS R16, [R27] ;  /* 0x000000001b107984 */ /* 0x000f280000000800 */
[----:B------:R-:W-:Y:S01]  /*05b0*/  LDS R13, [R8+0x4] ;  /* 0x00000400080d7984 */ /* 0x000fe20000000800 */
[----:B-1----:R-:W-:-:S03]  /*05c0*/  FFMA R26, R21, R22, R6 ;  /* 0x00000016151a7223 */ /* 0x002fc60000000006 */
[----:B------:R-:W1:Y:S01]  /*05d0*/  LDS R14, [R29] ;  /* 0x000000001d0e7984 */ /* 0x000e620000000800 */
[----:B------:R-:W-:-:S03]  /*05e0*/  LEA R21, R0, R23, 0x2 ;  /* 0x0000001700157211 */ /* 0x000fc600078e10ff */
[----:B------:R-:W-:Y:S01]  /*05f0*/  LDS R22, [R8+0x8] ;  /* 0x0000080008167984 */ /* 0x000fe20000000800 */
[----:B--2---:R-:W-:-:S03]  /*0600*/  FFMA R11, R11, R20, R26 ;  /* 0x000000140b0b7223 */ /* 0x004fc6000000001a */
[----:B------:R-:W2:Y:S04]  /*0610*/  LDS R23, [R23] ;  /* 0x0000000017177984 */ /* 0x000ea80000000800 */
[----:B------:R-:W-:Y:S04]  /*0620*/  LDS R21, [R21] ;  /* 0x0000000015157984 */ /* 0x000fe80000000800 */
[----:B------:R5:W2:Y:S01]  /*0630*/  LDS R6, [R8+0xc] ;  /* 0x00000c0008067984 */ /* 0x000aa20000000800 */
[----:B0-----:R-:W-:-:S04]  /*0640*/  FFMA R12, R12, R19, R11 ;  /* 0x000000130c0c7223 */ /* 0x001fc8000000000b */
[----:B---3--:R-:W-:Y:S01]  /*0650*/  FFMA R12, R17, R18, R12 ;  /* 0x00000012110c7223 */ /* 0x008fe2000000000c */
[----:B-----5:R-:W-:-:S03]  /*0660*/  VIADD R8, R8, 0x20 ;  /* 0x0000002008087836 */ /* 0x020fc60000000000 */
[----:B----4-:R-:W-:-:S04]  /*0670*/  FFMA R12, R15, R16, R12 ;  /* 0x000000100f0c7223 */ /* 0x010fc8000000000c */
[----:B-1----:R-:W-:-:S04]  /*0680*/  FFMA R13, R13, R14, R12 ;  /* 0x0000000e0d0d7223 */ /* 0x002fc8000000000c */
[----:B--2---:R-:W-:-:S04]  /*0690*/  FFMA R13, R22, R23, R13 ;  /* 0x00000017160d7223 */ /* 0x004fc8000000000d */
[----:B------:R-:W-:Y:S01]  /*06a0*/  FFMA R6, R6, R21, R13 ;  /* 0x0000001506067223 */ /* 0x000fe2000000000d */
[----:B------:R-:W-:Y:S06]  /*06b0*/  @P0 BRA `(.L_x_18) ;  /* 0xfffffffc00700947 */ /* 0x000fec000383ffff */
.L_x_17:
[----:B------:R-:W-:Y:S05]  /*06c0*/  @!P1 BRA `(.L_x_16) ;  /* 0x0000000000c49947 */ /* 0x000fea0003800000 */
[----:B------:R-:W-:Y:S02]  /*06d0*/  ISETP.GE.U32.AND P0, PT, R24, 0x4, PT ;  /* 0x000000041800780c */ /* 0x000fe40003f06070 */
[----:B------:R-:W-:-:S04]  /*06e0*/  LOP3.LUT R18, R0, 0x3, RZ, 0xc0, !PT ;  /* 0x0000000300127812 */ /* 0x000fc800078ec0ff */
[----:B------:R-:W-:-:S07]  /*06f0*/  ISETP.NE.AND P1, PT, R18, RZ, PT ;  /* 0x000000ff1200720c */ /* 0x000fce0003f25270 */
[----:B------:R-:W-:Y:S06]  /*0700*/  @!P0 BRA `(.L_x_19) ;  /* 0x0000000000508947 */ /* 0x000fec0003800000 */
[C---:B------:R-:W-:Y:S01]  /*0710*/  IMAD R9, R7.reuse, R0, R5 ;  /* 0x0000000007097224 */ /* 0x040fe200078e0205 */
[----:B------:R-:W-:Y:S01]  /*0720*/  IADD3 R8, PT, PT, R2, R7, RZ ;  /* 0x0000000702087210 */ /* 0x000fe20007ffe0ff */
[----:B------:R-:W-:Y:S02]  /*0730*/  VIADD R7, R7, 0x4 ;  /* 0x0000000407077836 */ /* 0x000fe40000000000 */
[----:B------:R-:W-:Y:S01]  /*0740*/  IMAD R11, R9, 0x4, R4 ;  /* 0x00000004090b7824 */ /* 0x000fe200078e0204 */
[----:B------:R-:W-:-:S04]  /*0750*/  LEA R8, R8, UR4, 0x2 ;  /* 0x0000000408087c11 */ /* 0x000fc8000f8e10ff */
[C---:B------:R-:W-:Y:S01]  /*0760*/  LEA R13, R0.reuse, R11, 0x2 ;  /* 0x0000000b000d7211 */ /* 0x040fe200078e10ff */
[----:B------:R-:W-:Y:S04]  /*0770*/  LDS R10, [R11] ;  /* 0x000000000b0a7984 */ /* 0x000fe80000000800 */
[----:B------:R-:W0:Y:S01]  /*0780*/  LDS R9, [R8] ;  /* 0x0000000008097984 */ /* 0x000e220000000800 */
[----:B------:R-:W-:-:S03]  /*0790*/  IMAD R15, R0, 0x4, R13 ;  /* 0x00000004000f7824 */ /* 0x000fc600078e020d */
[----:B----4-:R-:W-:Y:S02]  /*07a0*/  LDS R12, [R8+0x4] ;  /* 0x00000400080c7984 */ /* 0x010fe40000000800 */
[----:B------:R-:W-:Y:S02]  /*07b0*/  LEA R17, R0, R15, 0x2 ;  /* 0x0000000f00117211 */ /* 0x000fe400078e10ff */
[----:B------:R-:W1:Y:S04]  /*07c0*/  LDS R13, [R13] ;  /* 0x000000000d0d7984 */ /* 0x000e680000000800 */
[----:B------:R-:W-:Y:S04]  /*07d0*/  LDS R14, [R8+0x8] ;  /* 0x00000800080e7984 */ /* 0x000fe80000000800 */
[----:B------:R-:W2:Y:S04]  /*07e0*/  LDS R15, [R15] ;  /* 0x000000000f0f7984 */ /* 0x000ea80000000800 */
[----:B------:R-:W-:Y:S04]  /*07f0*/  LDS R16, [R8+0xc] ;  /* 0x00000c0008107984 */ /* 0x000fe80000000800 */
[----:B------:R-:W3:Y:S01]  /*0800*/  LDS R17, [R17] ;  /* 0x0000000011117984 */ /* 0x000ee20000000800 */
[----:B0-----:R-:W-:-:S04]  /*0810*/  FFMA R9, R9, R10, R6 ;  /* 0x0000000a09097223 */ /* 0x001fc80000000006 */
[----:B-1----:R-:W-:-:S04]  /*0820*/  FFMA R9, R12, R13, R9 ;  /* 0x0000000d0c097223 */ /* 0x002fc80000000009 */
[----:B--2---:R-:W-:-:S04]  /*0830*/  FFMA R9, R14, R15, R9 ;  /* 0x0000000f0e097223 */ /* 0x004fc80000000009 */
[----:B---3--:R-:W-:-:S07]  /*0840*/  FFMA R6, R16, R17, R9 ;  /* 0x0000001110067223 */ /* 0x008fce0000000009 */
.L_x_19:
[----:B------:R-:W-:Y:S05]  /*0850*/  @!P1 BRA `(.L_x_16) ;  /* 0x0000000000609947 */ /* 0x000fea0003800000 */
[----:B------:R-:W-:Y:S02]  /*0860*/  ISETP.NE.AND P0, PT, R18, 0x1, PT ;  /* 0x000000011200780c */ /* 0x000fe40003f05270 */
[----:B------:R-:W-:-:S04]  /*0870*/  LOP3.LUT R8, R0, 0x1, RZ, 0xc0, !PT ;  /* 0x0000000100087812 */ /* 0x000fc800078ec0ff */
[----:B------:R-:W-:-:S07]  /*0880*/  ISETP.NE.U32.AND P1, PT, R8, 0x1, PT ;  /* 0x000000010800780c */ /* 0x000fce0003f25070 */
[----:B------:R-:W-:Y:S06]  /*0890*/  @!P0 BRA `(.L_x_20) ;  /* 0x0000000000308947 */ /* 0x000fec0003800000 */
[C---:B------:R-:W-:Y:S01]  /*08a0*/  IMAD R9, R7.reuse, R0, R5 ;  /* 0x0000000007097224 */ /* 0x040fe200078e0205 */
[----:B------:R-:W-:Y:S01]  /*08b0*/  IADD3 R8, PT, PT, R2, R7, RZ ;  /* 0x0000000702087210 */ /* 0x000fe20007ffe0ff */
[----:B------:R-:W-:Y:S02]  /*08c0*/  VIADD R7, R7, 0x2 ;  /* 0x0000000207077836 */ /* 0x000fe40000000000 */
[----:B------:R-:W-:Y:S01]  /*08d0*/  IMAD R11, R9, 0x4, R4 ;  /* 0x00000004090b7824 */ /* 0x000fe200078e0204 */
[----:B------:R-:W-:-:S04]  /*08e0*/  LEA R8, R8, UR4, 0x2 ;  /* 0x0000000408087c11 */ /* 0x000fc8000f8e10ff */
[----:B----4-:R-:W-:Y:S01]  /*08f0*/  LEA R12, R0, R11, 0x2 ;  /* 0x0000000b000c7211 */ /* 0x010fe200078e10ff */
[----:B------:R-:W-:Y:S04]  /*0900*/  LDS R10, [R11] ;  /* 0x000000000b0a7984 */ /* 0x000fe80000000800 */
[----:B------:R-:W0:Y:S04]  /*0910*/  LDS R9, [R8] ;  /* 0x0000000008097984 */ /* 0x000e280000000800 */
[----:B------:R-:W-:Y:S04]  /*0920*/  LDS R13, [R8+0x4] ;  /* 0x00000400080d7984 */ /* 0x000fe80000000800 */
[----:B------:R-:W1:Y:S01]  /*0930*/  LDS R12, [R12] ;  /* 0x000000000c0c7984 */ /* 0x000e620000000800 */
[----:B0-----:R-:W-:-:S04]  /*0940*/  FFMA R6, R9, R10, R6 ;  /* 0x0000000a09067223 */ /* 0x001fc80000000006 */
[----:B-1----:R-:W-:-:S07]  /*0950*/  FFMA R6, R13, R12, R6 ;  /* 0x0000000c0d067223 */ /* 0x002fce0000000006 */
.L_x_20:
[----:B------:R-:W-:Y:S05]  /*0960*/  @P1 BRA `(.L_x_16) ;  /* 0x00000000001c1947 */ /* 0x000fea0003800000 */
[----:B------:R-:W-:Y:S01]  /*0970*/  IADD3 R2, PT, PT, R2, R7, RZ ;  /* 0x0000000702027210 */ /* 0x000fe20007ffe0ff */
[----:B------:R-:W-:-:S03]  /*0980*/  IMAD R7, R7, R0, R5 ;  /* 0x0000000007077224 */ /* 0x000fc600078e0205 */
[----:B------:R-:W-:Y:S02]  /*0990*/  LEA R2, R2, UR4, 0x2 ;  /* 0x0000000402027c11 */ /* 0x000fe4000f8e10ff */
[----:B------:R-:W-:-:S03]  /*09a0*/  LEA R4, R7, R4, 0x2 ;  /* 0x0000000407047211 */ /* 0x000fc600078e10ff */
[----:B------:R-:W-:Y:S04]  /*09b0*/  LDS R7, [R2] ;  /* 0x0000000002077984 */ /* 0x000fe80000000800 */
[----:B------:R-:W0:Y:S02]  /*09c0*/  LDS R4, [R4] ;  /* 0x0000000004047984 */ /* 0x000e240000000800 */
[----:B0-----:R-:W-:-:S07]  /*09d0*/  FFMA R6, R7, R4, R6 ;  /* 0x0000000407067223 */ /* 0x001fce0000000006 */
.L_x_16:
[----:B------:R-:W0:Y:S01]  /*09e0*/  LDC.64 R8, c[0x0][0x390] ;  /* 0x0000e400ff087b82 */ /* 0x000e220000000a00 */
[----:B------:R-:W-:-:S04]  /*09f0*/  IMAD R3, R0, UR5, R3 ;  /* 0x0000000500037c24 */ /* 0x000fc8000f8e0203 */
[----:B------:R-:W-:-:S04]  /*0a00*/  IMAD R3, R3, R0, R5 ;  /* 0x0000000003037224 */ /* 0x000fc800078e0205 */
[----:B0-----:R-:W-:-:S05]  /*0a10*/  IMAD.WIDE R2, R3, 0x4, R8 ;  /* 0x0000000403027825 */ /* 0x001fca00078e0208 */
[----:B------:R-:W-:Y:S01]  /*0a20*/  STG.E desc[UR6][R2.64], R6 ;  /* 0x0000000602007986 */ /* 0x000fe2000c101906 */
[----:B------:R-:W-:Y:S05]  /*0a30*/  EXIT ;  /* 0x000000000000794d */ /* 0x000fea0003800000 */
.L_x_21:
        /* <DEDUP_REMOVED lines=12> */
.L_x_31:


//--------------------- .text._Z12multiBatch_kPfS_S_i --------------------------
	.section	.text._Z12multiBatch_kPfS_S_i,"ax",@progbits
	.align	128
        .global         _Z12multiBatch_kPfS_S_i
        .type           _Z12multiBatch_kPfS_S_i,@function
        .size           _Z12multiBatch_kPfS_S_i,(.L_x_32 - _Z12multiBatch_kPfS_S_i)
        .other          _Z12multiBatch_kPfS_S_i,@"STO_CUDA_ENTRY STV_DEFAULT"
_Z12multiBatch_kPfS_S_i:
.text._Z12multiBatch_kPfS_S_i:
[----:B------:R-:W-:Y:S08]  /*0000*/  LDC R1, c[0x0][0x37c] ;  /* 0x0000df00ff017b82 */ /* 0x000ff00000000800 */
[----:B------:R-:W0:Y:S02]  /*0010*/  LDC R3, c[0x0][0x398] ;  /* 0x0000e600ff037b82 */ /* 0x000e240000000800 */
[----:B0-----:R-:W-:-:S13]  /*0020*/  ISETP.GE.AND P0, PT, R3, 0x1, PT ;  /* 0x000000010300780c */ /* 0x001fda0003f06270 */
[----:B------:R-:W-:Y:S05]  /*0030*/  @!P0 EXIT ;  /* 0x000000000000894d */ /* 0x000fea0003800000 */
[----:B------:R-:W0:Y:S01]  /*0040*/  S2R R0, SR_CTAID.X ;  /* 0x0000000000007919 */ /* 0x000e220000002500 */
[----:B------:R-:W-:Y:S01]  /*0050*/  LOP3.LUT R2, R3, 0x7, RZ, 0xc0, !PT ;  /* 0x0000000703027812 */ /* 0x000fe200078ec0ff */
[----:B------:R-:W1:Y:S01]  /*0060*/  LDCU.64 UR6, c[0x0][0x358] ;  /* 0x00006b00ff0677ac */ /* 0x000e620008000a00 */
[----:B------:R-:W-:Y:S01]  /*0070*/  UMOV UR4, URZ ;  /* 0x000000ff00047c82 */ /* 0x000fe20008000000 */
[----:B0-----:R-:W-:-:S04]  /*0080*/  IMAD R0, R0, R3, RZ ;  /* 0x0000000300007224 */ /* 0x001fc800078e02ff */
[----:B-1----:R-:W-:-:S07]  /*0090*/  IMAD R3, R0, R3, R3 ;  /* 0x0000000300037224 */ /* 0x002fce00078e0203 */
.L_x_27:
[----:B0-----:R-:W0:Y:S01]  /*00a0*/  LDCU UR8, c[0x0][0x398] ;  /* 0x00007300ff0877ac */ /* 0x001e220008000800 */
[----:B------:R-:W-:Y:S01]  /*00b0*/  IADD3 R4, PT, PT, R0, UR4, RZ ;  /* 0x0000000400047c10 */ /* 0x000fe2000fffe0ff */
[----:B------:R-:W-:Y:S01]  /*00c0*/  HFMA2 R5, -RZ, RZ, 0, 0 ;  /* 0x00000000ff057431 */ /* 0x000fe200000001ff */
[----:B------:R-:W-:Y:S01]  /*00d0*/  UMOV UR5, UR4 ;  /* 0x0000000400057c82 */ /* 0x000fe20008000000 */
[----:B------:R-:W-:-:S04]  /*00e0*/  UIADD3 UR4, UPT, UPT, UR4, 0x1, URZ ;  /* 0x0000000104047890 */ /* 0x000fc8000fffe0ff */
[----:B0-2345:R-:W-:-:S11]  /*00f0*/  UISETP.NE.AND UP0, UPT, UR4, UR8, UPT ;  /* 0x000000080400728c */ /* 0x03dfd6000bf05270 */
.L_x_26:
[----:B0-----:R-:W0:Y:S08]  /*0100*/  LDC R6, c[0x0][0x398] ;  /* 0x0000e600ff067b82 */ /* 0x001e300000000800 */
[----:B--234-:R-:W1:Y:S01]  /*0110*/  LDC.64 R12, c[0x0][0x390] ;  /* 0x0000e400ff0c7b82 */ /* 0x01ce620000000a00 */
[----:B0-----:R-:W-:Y:S01]  /*0120*/  IADD3 R8, PT, PT, R6, -0x1, RZ ;  /* 0xffffffff06087810 */ /* 0x001fe20007ffe0ff */
[----:B------:R-:W-:-:S03]  /*0130*/  IMAD R7, R0, R6, R5 ;  /* 0x0000000600077224 */ /* 0x000fc600078e0205 */
[----:B------:R-:W-:Y:S01]  /*0140*/  ISETP.GE.U32.AND P0, PT, R8, 0x7, PT ;  /* 0x000000070800780c */ /* 0x000fe20003f06070 */
[----:B------:R-:W-:-:S04]  /*0150*/  IMAD R9, R6, UR5, R7 ;  /* 0x0000000506097c24 */ /* 0x000fc8000f8e0207 */
[----:B-1----:R-:W-:Y:S01]  /*0160*/  IMAD.WIDE.U32 R12, R9, 0x4, R12 ;  /* 0x00000004090c7825 */ /* 0x002fe200078e000c */
[----:B------:R-:W-:-:S04]  /*0170*/  MOV R19, RZ ;  /* 0x000000ff00137202 */ /* 0x000fc80000000f00 */
[----:B-----5:R0:W5:Y:S03]  /*0180*/  LDG.E R24, desc[UR6][R12.64] ;  /* 0x000000060c187981 */ /* 0x020166000c1e1900 */
[----:B------:R-:W-:Y:S05]  /*0190*/  @!P0 BRA `(.L_x_22) ;  /* 0x00000004005c8947 */ /* 0x000fea0003800000 */
[----:B------:R-:W-:Y:S01]  /*01a0*/  IADD3 R21, PT, PT, R0, 0x2, RZ ;  /* 0x0000000200157810 */ /* 0x000fe20007ffe0ff */
[-C--:B------:R-:W-:Y:S01]  /*01b0*/  IMAD R10, R4, R6.reuse, 0x3 ;  /* 0x00000003040a7424 */ /* 0x080fe200078e0206 */
[C---:B------:R-:W-:Y:S02]  /*01c0*/  IADD3 R23, PT, PT, R0.reuse, 0x3, RZ ;  /* 0x0000000300177810 */ /* 0x040fe40007ffe0ff */
[C---:B------:R-:W-:Y:S01]  /*01d0*/  IADD3 R25, PT, PT, R0.reuse, 0x4, RZ ;  /* 0x0000000400197810 */ /* 0x040fe20007ffe0ff */
[-CC-:B------:R-:W-:Y:S01]  /*01e0*/  IMAD R21, R21, R6.reuse, R5.reuse ;  /* 0x0000000615157224 */ /* 0x180fe200078e0205 */
[C---:B------:R-:W-:Y:S01]  /*01f0*/  IADD3 R27, PT, PT, R0.reuse, 0x5, RZ ;  /* 0x00000005001b7810 */ /* 0x040fe20007ffe0ff */
[-CC-:B------:R-:W-:Y:S01]  /*0200*/  IMAD R23, R23, R6.reuse, R5.reuse ;  /* 0x0000000617177224 */ /* 0x180fe200078e0205 */
[C---:B------:R-:W-:Y:S01]  /*0210*/  IADD3 R29, PT, PT, R0.reuse, 0x6, RZ ;  /* 0x00000006001d7810 */ /* 0x040fe20007ffe0ff */
[-CC-:B------:R-:W-:Y:S01]  /*0220*/  IMAD R25, R25, R6.reuse, R5.reuse ;  /* 0x0000000619197224 */ /* 0x180fe200078e0205 */
[----:B------:R-:W-:Y:S01]  /*0230*/  IADD3 R20, PT, PT, R0, 0x7, RZ ;  /* 0x0000000700147810 */ /* 0x000fe20007ffe0ff */
[-CC-:B------:R-:W-:Y:S01]  /*0240*/  IMAD R27, R27, R6.reuse, R5.reuse ;  /* 0x000000061b1b7224 */ /* 0x180fe200078e0205 */
[----:B------:R-:W-:Y:S01]  /*0250*/  LOP3.LUT R9, R6, 0x7ffffff8, RZ, 0xc0, !PT ;  /* 0x7ffffff806097812 */ /* 0x000fe200078ec0ff */
[-CC-:B------:R-:W-:Y:S01]  /*0260*/  IMAD R29, R29, R6.reuse, R5.reuse ;  /* 0x000000061d1d7224 */ /* 0x180fe200078e0205 */
[----:B------:R-:W-:Y:S01]  /*0270*/  IADD3 R11, PT, PT, R3, R5, RZ ;  /* 0x00000005030b7210 */ /* 0x000fe20007ffe0ff */
[----:B------:R-:W-:Y:S01]  /*0280*/  IMAD R20, R20, R6, R5 ;  /* 0x0000000614147224 */ /* 0x000fe200078e0205 */
[----:B------:R-:W-:-:S02]  /*0290*/  MOV R22, R7 ;  /* 0x0000000700167202 */ /* 0x000fc40000000f00 */
[----:B------:R-:W-:-:S07]  /*02a0*/  IADD3 R8, PT, PT, -R9, RZ, RZ ;  /* 0x000000ff09087210 */ /* 0x000fce0007ffe1ff */
.L_x_23:
[----:B------:R-:W1:Y:S01]  /*02b0*/  LDC.64 R16, c[0x0][0x380] ;  /* 0x0000e000ff107b82 */ /* 0x000e620000000a00 */
[----:B------:R-:W-:-:S05]  /*02c0*/  IADD3 R15, PT, PT, R10, -0x3, RZ ;  /* 0xfffffffd0a0f7810 */ /* 0x000fca0007ffe0ff */
[----:B-1----:R-:W-:-:S05]  /*02d0*/  IMAD.WIDE.U32 R14, R15, 0x4, R16 ;  /* 0x000000040f0e7825 */ /* 0x002fca00078e0010 */
[----:B--2---:R1:W2:Y:S02]  /*02e0*/  LDG.E R26, desc[UR6][R14.64] ;  /* 0x000000060e1a7981 */ /* 0x0042a4000c1e1900 */
[----:B-1----:R-:W1:Y:S02]  /*02f0*/  LDC.64 R14, c[0x0][0x388] ;  /* 0x0000e200ff0e7b82 */ /* 0x002e640000000a00 */
[----:B-1----:R-:W-:-:S06]  /*0300*/  IMAD.WIDE.U32 R18, R22, 0x4, R14 ;  /* 0x0000000416127825 */ /* 0x002fcc00078e000e */
[----:B------:R-:W2:Y:S02]  /*0310*/  LDG.E R19, desc[UR6][R18.64] ;  /* 0x0000000612137981 */ /* 0x000ea4000c1e1900 */
[----:B--2--5:R-:W-:Y:S01]  /*0320*/  FFMA R24, R26, R19, R24 ;  /* 0x000000131a187223 */ /* 0x024fe20000000018 */
[----:B------:R-:W-:-:S04]  /*0330*/  IADD3 R26, PT, PT, R10, -0x2, RZ ;  /* 0xfffffffe0a1a7810 */ /* 0x000fc80007ffe0ff */
[----:B------:R1:W-:Y:S01]  /*0340*/  STG.E desc[UR6][R12.64], R24 ;  /* 0x000000180c007986 */ /* 0x0003e2000c101906 */
[----:B------:R-:W-:-:S05]  /*0350*/  IMAD.WIDE.U32 R18, R26, 0x4, R16 ;  /* 0x000000041a127825 */ /* 0x000fca00078e0010 */
[----:B------:R2:W3:Y:S02]  /*0360*/  LDG.E R26, desc[UR6][R18.64] ;  /* 0x00000006121a7981 */ /* 0x0004e4000c1e1900 */
[----:B--2---:R-:W-:-:S05]  /*0370*/  IMAD.WIDE.U32 R18, R11, 0x4, R14 ;  /* 0x000000040b127825 */ /* 0x004fca00078e000e */
[----:B------:R-:W3:Y:S02]  /*0380*/  LDG.E R28, desc[UR6][R18.64] ;  /* 0x00000006121c7981 */ /* 0x000ee4000c1e1900 */
[----:B---3--:R-:W-:Y:S01]  /*0390*/  FFMA R26, R26, R28, R24 ;  /* 0x0000001c1a1a7223 */ /* 0x008fe20000000018 */
[----:B------:R-:W-:-:S04]  /*03a0*/  IADD3 R28, PT, PT, R10, -0x1, RZ ;  /* 0xffffffff0a1c7810 */ /* 0x000fc80007ffe0ff */
[----:B------:R2:W-:Y:S01]  /*03b0*/  STG.E desc[UR6][R12.64], R26 ;  /* 0x0000001a0c007986 */ /* 0x0005e2000c101906 */
[----:B------:R-:W-:-:S05]  /*03c0*/  IMAD.WIDE.U32 R18, R28, 0x4, R16 ;  /* 0x000000041c127825 */ /* 0x000fca00078e0010 */
[----:B------:R3:W4:Y:S02]  /*03d0*/  LDG.E R28, desc[UR6][R18.64] ;  /* 0x00000006121c7981 */ /* 0x000724000c1e1900 */
[----:B---3--:R-:W-:-:S05]  /*03e0*/  IMAD.WIDE.U32 R18, R21, 0x4, R14 ;  /* 0x0000000415127825 */ /* 0x008fca00078e000e */
[----:B-1----:R1:W4:Y:S02]  /*03f0*/  LDG.E R24, desc[UR6][R18.64] ;  /* 0x0000000612187981 */ /* 0x002324000c1e1900 */
[----:B-1----:R-:W-:-:S04]  /*0400*/  IMAD.WIDE.U32 R18, R10, 0x4, R16 ;  /* 0x000000040a127825 */ /* 0x002fc800078e0010 */
[----:B----4-:R-:W-:-:S05]  /*0410*/  FFMA R24, R28, R24, R26 ;  /* 0x000000181c187223 */ /* 0x010fca000000001a */
[----:B------:R1:W-:Y:S04]  /*0420*/  STG.E desc[UR6][R12.64], R24 ;  /* 0x000000180c007986 */ /* 0x0003e8000c101906 */
[----:B------:R3:W4:Y:S02]  /*0430*/  LDG.E R28, desc[UR6][R18.64] ;  /* 0x00000006121c7981 */ /* 0x000724000c1e1900 */
[----:B---3--:R-:W-:-:S05]  /*0440*/  IMAD.WIDE.U32 R18, R23, 0x4, R14 ;  /* 0x0000000417127825 */ /* 0x008fca00078e000e */
[----:B--2---:R-:W4:Y:S02]  /*0450*/  LDG.E R26, desc[UR6][R18.64] ;  /* 0x00000006121a7981 */ /* 0x004f24000c1e1900 */
[----:B----4-:R-:W-:Y:S01]  /*0460*/  FFMA R28, R28, R26, R24 ;  /* 0x0000001a1c1c7223 */ /* 0x010fe20000000018 */
[----:B------:R-:W-:-:S04]  /*0470*/  IADD3 R26, PT, PT, R10, 0x1, RZ ;  /* 0x000000010a1a7810 */ /* 0x000fc80007ffe0ff */
[----:B------:R2:W-:Y:S01]  /*0480*/  STG.E desc[UR6][R12.64], R28 ;  /* 0x0000001c0c007986 */ /* 0x0005e2000c101906 */
[----:B------:R-:W-:-:S05]  /*0490*/  IMAD.WIDE.U32 R18, R26, 0x4, R16 ;  /* 0x000000041a127825 */ /* 0x000fca00078e0010 */
[----:B------:R3:W4:Y:S02]  /*04a0*/  LDG.E R26, desc[UR6][R18.64] ;  /* 0x00000006121a7981 */ /* 0x000724000c1e1900 */
[----:B---3--:R-:W-:-:S05]  /*04b0*/  IMAD.WIDE.U32 R18, R25, 0x4, R14 ;  /* 0x0000000419127825 */ /* 0x008fca00078e000e */
[----:B-1----:R-:W4:Y:S02]  /*04c0*/  LDG.E R24, desc[UR6][R18.64] ;  /* 0x0000000612187981 */ /* 0x002f24000c1e1900 */
[----:B----4-:R-:W-:Y:S01]  /*04d0*/  FFMA R24, R26, R24, R28 ;  /* 0x000000181a187223 */ /* 0x010fe2000000001c */
[----:B------:R-:W-:-:S04]  /*04e0*/  IADD3 R26, PT, PT, R10, 0x2, RZ ;  /* 0x000000020a1a7810 */ /* 0x000fc80007ffe0ff */
[----:B------:R1:W-:Y:S01]  /*04f0*/  STG.E desc[UR6][R12.64], R24 ;  /* 0x000000180c007986 */ /* 0x0003e2000c101906 */
[----:B------:R-:W-:-:S05]  /*0500*/  IMAD.WIDE.U32 R18, R26, 0x4, R16 ;  /* 0x000000041a127825 */ /* 0x000fca00078e0010 */
[----:B------:R3:W1:Y:S02]  /*0510*/  LDG.E R26, desc[UR6][R18.64] ;  /* 0x00000006121a7981 */ /* 0x000664000c1e1900 */
[----:B---3--:R-:W-:-:S05]  /*0520*/  IMAD.WIDE.U32 R18, R27, 0x4, R14 ;  /* 0x000000041b127825 */ /* 0x008fca00078e000e */
[----:B--2---:R-:W1:Y:S02]  /*0530*/  LDG.E R28, desc[UR6][R18.64] ;  /* 0x00000006121c7981 */ /* 0x004e64000c1e1900 */
[----:B-1----:R-:W-:Y:S01]  /*0540*/  FFMA R24, R26, R28, R24 ;  /* 0x0000001c1a187223 */ /* 0x002fe20000000018 */
[C---:B------:R-:W-:Y:S02]  /*0550*/  IADD3 R26, PT, PT, R10.reuse, 0x3, RZ ;  /* 0x000000030a1a7810 */ /* 0x040fe40007ffe0ff */
[----:B------:R-:W-:Y:S02]  /*0560*/  IADD3 R28, PT, PT, R10, 0x4, RZ ;  /* 0x000000040a1c7810 */ /* 0x000fe40007ffe0ff */
[----:B------:R1:W-:Y:S01]  /*0570*/  STG.E desc[UR6][R12.64], R24 ;  /* 0x000000180c007986 */ /* 0x0003e2000c101906 */
[----:B------:R-:W-:-:S05]  /*0580*/  IMAD.WIDE.U32 R18, R26, 0x4, R16 ;  /* 0x000000041a127825 */ /* 0x000fca00078e0010 */
[----:B------:R2:W3:Y:S01]  /*0590*/  LDG.E R26, desc[UR6][R18.64] ;  /* 0x00000006121a7981 */ /* 0x0004e2000c1e1900 */
[----:B------:R-:W-:-:S04]  /*05a0*/  IMAD.WIDE.U32 R16, R28, 0x4, R16 ;  /* 0x000000041c107825 */ /* 0x000fc800078e0010 */
[----:B--2---:R-:W-:-:S05]  /*05b0*/  IMAD.WIDE.U32 R18, R29, 0x4, R14 ;  /* 0x000000041d127825 */ /* 0x004fca00078e000e */
[----:B------:R-:W3:Y:S01]  /*05c0*/  LDG.E R28, desc[UR6][R18.64] ;  /* 0x00000006121c7981 */ /* 0x000ee2000c1e1900 */
[----:B------:R-:W-:Y:S01]  /*05d0*/  IMAD.WIDE.U32 R14, R20, 0x4, R14 ;  /* 0x00000004140e7825 */ /* 0x000fe200078e000e */
[----:B------:R-:W-:-:S03]  /*05e0*/  IADD3 R8, PT, PT, R8, 0x8, RZ ;  /* 0x0000000808087810 */ /* 0x000fc60007ffe0ff */
[----:B---3--:R-:W-:-:S05]  /*05f0*/  FFMA R26, R26, R28, R24 ;  /* 0x0000001c1a1a7223 */ /* 0x008fca0000000018 */
[----:B------:R2:W-:Y:S04]  /*0600*/  STG.E desc[UR6][R12.64], R26 ;  /* 0x0000001a0c007986 */ /* 0x0005e8000c101906 */
[----:B------:R-:W1:Y:S04]  /*0610*/  LDG.E R17, desc[UR6][R16.64] ;  /* 0x0000000610117981 */ /* 0x000e68000c1e1900 */
[----:B------:R-:W1:Y:S01]  /*0620*/  LDG.E R14, desc[UR6][R14.64] ;  /* 0x000000060e0e7981 */ /* 0x000e62000c1e1900 */
[----:B------:R-:W-:Y:S02]  /*0630*/  ISETP.NE.AND P0, PT, R8, RZ, PT ;  /* 0x000000ff0800720c */ /* 0x000fe40003f05270 */
[----:B------:R-:W-:-:S02]  /*0640*/  IADD3 R10, PT, PT, R10, 0x8, RZ ;  /* 0x000000080a0a7810 */ /* 0x000fc40007ffe0ff */
[C---:B------:R-:W-:Y:S02]  /*0650*/  LEA R11, R6.reuse, R11, 0x3 ;  /* 0x0000000b060b7211 */ /* 0x040fe400078e18ff */
[C---:B------:R-:W-:Y:S02]  /*0660*/  LEA R21, R6.reuse, R21, 0x3 ;  /* 0x0000001506157211 */ /* 0x040fe400078e18ff */
[C---:B------:R-:W-:Y:S02]  /*0670*/  LEA R23, R6.reuse, R23, 0x3 ;  /* 0x0000001706177211 */ /* 0x040fe400078e18ff */
[C---:B------:R-:W-:Y:S02]  /*0680*/  LEA R25, R6.reuse, R25, 0x3 ;  /* 0x0000001906197211 */ /* 0x040fe400078e18ff */
[C---:B------:R-:W-:Y:S02]  /*0690*/  LEA R27, R6.reuse, R27, 0x3 ;  /* 0x0000001b061b7211 */ /* 0x040fe400078e18ff */
[----:B------:R-:W-:-:S02]  /*06a0*/  LEA R29, R6, R29, 0x3 ;  /* 0x0000001d061d7211 */ /* 0x000fc400078e18ff */
[C---:B------:R-:W-:Y:S02]  /*06b0*/  LEA R20, R6.reuse, R20, 0x3 ;  /* 0x0000001406147211 */ /* 0x040fe400078e18ff */
[----:B------:R-:W-:Y:S01]  /*06c0*/  LEA R22, R6, R22, 0x3 ;  /* 0x0000001606167211 */ /* 0x000fe200078e18ff */
[----:B-1----:R-:W-:-:S05]  /*06d0*/  FFMA R24, R17, R14, R26 ;  /* 0x0000000e11187223 */ /* 0x002fca000000001a */
[----:B------:R2:W-:Y:S01]  /*06e0*/  STG.E desc[UR6][R12.64], R24 ;  /* 0x000000180c007986 */ /* 0x0005e2000c101906 */
[----:B------:R-:W-:Y:S05]  /*06f0*/  @P0 BRA `(.L_x_23) ;  /* 0xfffffff800ec0947 */ /* 0x000fea000383ffff */
[----:B------:R-:W-:-:S07]  /*0700*/  MOV R19, R9 ;  /* 0x0000000900137202 */ /* 0x000fce0000000f00 */
.L_x_22:
[----:B------:R-:W-:-:S13]  /*0710*/  ISETP.NE.AND P0, PT, R2, RZ, PT ;  /* 0x000000ff0200720c */ /* 0x000fda0003f05270 */
[----:B------:R-:W-:Y:S05]  /*0720*/  @!P0 BRA `(.L_x_24) ;  /* 0x0000000400208947 */ /* 0x000fea0003800000 */
[----:B------:R-:W-:-:S04]  /*0730*/  IADD3 R8, PT, PT, R2, -0x1, RZ ;  /* 0xffffffff02087810 */ /* 0x000fc80007ffe0ff */
[----:B------:R-:W-:-:S13]  /*0740*/  ISETP.GE.U32.AND P0, PT, R8, 0x3, PT ;  /* 0x000000030800780c */ /* 0x000fda0003f06070 */
[----:B------:R-:W-:Y:S05]  /*0750*/  @!P0 BRA `(.L_x_25) ;  /* 0x00000000008c8947 */ /* 0x000fea0003800000 */
[----:B------:R-:W1:Y:S01]  /*0760*/  LDC.64 R10, c[0x0][0x380] ;  /* 0x0000e000ff0a7b82 */ /* 0x000e620000000a00 */
[-C--:B------:R-:W-:Y:S02]  /*0770*/  IMAD R21, R4, R6.reuse, R19 ;  /* 0x0000000604157224 */ /* 0x080fe400078e0213 */
[----:B------:R-:W-:-:S05]  /*0780*/  IMAD R23, R19, R6, R7 ;  /* 0x0000000613177224 */ /* 0x000fca00078e0207 */
[----:B------:R-:W3:Y:S01]  /*0790*/  LDC.64 R8, c[0x0][0x388] ;  /* 0x0000e200ff087b82 */ /* 0x000ee20000000a00 */
[----:B-1----:R-:W-:-:S06]  /*07a0*/  IMAD.WIDE.U32 R14, R21, 0x4, R10 ;  /* 0x00000004150e7825 */ /* 0x002fcc00078e000a */
[----:B------:R-:W4:Y:S01]  /*07b0*/  LDG.E R15, desc[UR6][R14.64] ;  /* 0x000000060e0f7981 */ /* 0x000f22000c1e1900 */
[----:B---3--:R-:W-:-:S06]  /*07c0*/  IMAD.WIDE.U32 R16, R23, 0x4, R8 ;  /* 0x0000000417107825 */ /* 0x008fcc00078e0008 */
[----:B------:R-:W4:Y:S01]  /*07d0*/  LDG.E R16, desc[UR6][R16.64] ;  /* 0x0000000610107981 */ /* 0x000f22000c1e1900 */
[----:B------:R-:W-:Y:S02]  /*07e0*/  IADD3 R25, PT, PT, R21, 0x1, RZ ;  /* 0x0000000115197810 */ /* 0x000fe40007ffe0ff */
[----:B------:R-:W-:-:S03]  /*07f0*/  IADD3 R29, PT, PT, R23, R6, RZ ;  /* 0x00000006171d7210 */ /* 0x000fc60007ffe0ff */
[----:B------:R-:W-:-:S04]  /*0800*/  IMAD.WIDE.U32 R22, R25, 0x4, R10 ;  /* 0x0000000419167825 */ /* 0x000fc800078e000a */
[----:B----45:R-:W-:Y:S01]  /*0810*/  FFMA R27, R15, R16, R24 ;  /* 0x000000100f1b7223 */ /* 0x030fe20000000018 */
[----:B--2---:R-:W-:-:S04]  /*0820*/  IMAD.WIDE.U32 R24, R29, 0x4, R8 ;  /* 0x000000041d187825 */ /* 0x004fc800078e0008 */
[----:B------:R1:W-:Y:S04]  /*0830*/  STG.E desc[UR6][R12.64], R27 ;  /* 0x0000001b0c007986 */ /* 0x0003e8000c101906 */
[----:B------:R-:W2:Y:S04]  /*0840*/  LDG.E R22, desc[UR6][R22.64] ;  /* 0x0000000616167981 */ /* 0x000ea8000c1e1900 */
[----:B------:R-:W2:Y:S01]  /*0850*/  LDG.E R24, desc[UR6][R24.64] ;  /* 0x0000000618187981 */ /* 0x000ea2000c1e1900 */
[----:B------:R-:W-:Y:S02]  /*0860*/  IADD3 R18, PT, PT, R21, 0x2, RZ ;  /* 0x0000000215127810 */ /* 0x000fe40007ffe0ff */
[----:B------:R-:W-:-:S03]  /*0870*/  IADD3 R20, PT, PT, R29, R6, RZ ;  /* 0x000000061d147210 */ /* 0x000fc60007ffe0ff */
[----:B------:R-:W-:-:S04]  /*0880*/  IMAD.WIDE.U32 R14, R18, 0x4, R10 ;  /* 0x00000004120e7825 */ /* 0x000fc800078e000a */
[----:B------:R-:W-:-:S04]  /*0890*/  IMAD.WIDE.U32 R16, R20, 0x4, R8 ;  /* 0x0000000414107825 */ /* 0x000fc800078e0008 */
[----:B--2---:R-:W-:-:S05]  /*08a0*/  FFMA R29, R22, R24, R27 ;  /* 0x00000018161d7223 */ /* 0x004fca000000001b */
[----:B------:R3:W-:Y:S04]  /*08b0*/  STG.E desc[UR6][R12.64], R29 ;  /* 0x0000001d0c007986 */ /* 0x0007e8000c101906 */
[----:B------:R-:W2:Y:S04]  /*08c0*/  LDG.E R14, desc[UR6][R14.64] ;  /* 0x000000060e0e7981 */ /* 0x000ea8000c1e1900 */
[----:B------:R-:W2:Y:S01]  /*08d0*/  LDG.E R16, desc[UR6][R16.64] ;  /* 0x0000000610107981 */ /* 0x000ea2000c1e1900 */
[----:B-1----:R-:W-:Y:S02]  /*08e0*/  IADD3 R27, PT, PT, R21, 0x3, RZ ;  /* 0x00000003151b7810 */ /* 0x002fe40007ffe0ff */
[----:B------:R-:W-:-:S03]  /*08f0*/  IADD3 R23, PT, PT, R20, R6, RZ ;  /* 0x0000000614177210 */ /* 0x000fc60007ffe0ff */
[----:B------:R-:W-:-:S04]  /*0900*/  IMAD.WIDE.U32 R10, R27, 0x4, R10 ;  /* 0x000000041b0a7825 */ /* 0x000fc800078e000a */
[----:B------:R-:W-:-:S04]  /*0910*/  IMAD.WIDE.U32 R8, R23, 0x4, R8 ;  /* 0x0000000417087825 */ /* 0x000fc800078e0008 */
[----:B--2---:R-:W-:-:S05]  /*0920*/  FFMA R21, R14, R16, R29 ;  /* 0x000000100e157223 */ /* 0x004fca000000001d */
[----:B------:R3:W-:Y:S04]  /*0930*/  STG.E desc[UR6][R12.64], R21 ;  /* 0x000000150c007986 */ /* 0x0007e8000c101906 */
[----:B------:R-:W2:Y:S04]  /*0940*/  LDG.E R10, desc[UR6][R10.64] ;  /* 0x000000060a0a7981 */ /* 0x000ea8000c1e1900 */
[----:B------:R-:W2:Y:S01]  /*0950*/  LDG.E R8, desc[UR6][R8.64] ;  /* 0x0000000608087981 */ /* 0x000ea2000c1e1900 */
[----:B------:R-:W-:Y:S01]  /*0960*/  IADD3 R19, PT, PT, R19, 0x4, RZ ;  /* 0x0000000413137810 */ /* 0x000fe20007ffe0ff */
[----:B--2---:R-:W-:-:S05]  /*0970*/  FFMA R24, R10, R8, R21 ;  /* 0x000000080a187223 */ /* 0x004fca0000000015 */
[----:B------:R3:W-:Y:S02]  /*0980*/  STG.E desc[UR6][R12.64], R24 ;  /* 0x000000180c007986 */ /* 0x0007e4000c101906 */
.L_x_25:
[----:B------:R-:W-:-:S13]  /*0990*/  LOP3.LUT P0, R14, R6, 0x3, RZ, 0xc0, !PT ;  /* 0x00000003060e7812 */ /* 0x000fda000780c0ff */
[----:B------:R-:W-:Y:S05]  /*09a0*/  @!P0 BRA `(.L_x_24) ;  /* 0x0000000000808947 */ /* 0x000fea0003800000 */
[----:B------:R-:W1:Y:S01]  /*09b0*/  LDC.64 R10, c[0x0][0x380] ;  /* 0x0000e000ff0a7b82 */ /* 0x000e620000000a00 */
[----:B------:R-:W-:-:S07]  /*09c0*/  ISETP.NE.AND P0, PT, R14, 0x1, PT ;  /* 0x000000010e00780c */ /* 0x000fce0003f05270 */
[----:B------:R-:W4:Y:S06]  /*09d0*/  LDC.64 R8, c[0x0][0x388] ;  /* 0x0000e200ff087b82 */ /* 0x000f2c0000000a00 */
[-C--:B---3--:R-:W-:Y:S02]  /*09e0*/  @P0 IMAD R21, R4, R6.reuse, R19 ;  /* 0x0000000604150224 */ /* 0x088fe400078e0213 */
[----:B------:R-:W-:Y:S02]  /*09f0*/  @P0 IMAD R23, R19, R6, R7 ;  /* 0x0000000613170224 */ /* 0x000fe400078e0207 */
[----:B-1----:R-:W-:-:S06]  /*0a00*/  @P0 IMAD.WIDE.U32 R16, R21, 0x4, R10 ;  /* 0x0000000415100825 */ /* 0x002fcc00078e000a */
[----:B------:R-:W3:Y:S01]  /*0a10*/  @P0 LDG.E R17, desc[UR6][R16.64] ;  /* 0x0000000610110981 */ /* 0x000ee2000c1e1900 */
[----:B----4-:R-:W-:-:S06]  /*0a20*/  @P0 IMAD.WIDE.U32 R14, R23, 0x4, R8 ;  /* 0x00000004170e0825 */ /* 0x010fcc00078e0008 */
[----:B------:R-:W3:Y:S01]  /*0a30*/  @P0 LDG.E R14, desc[UR6][R14.64] ;  /* 0x000000060e0e0981 */ /* 0x000ee2000c1e1900 */
[----:B------:R-:W-:Y:S02]  /*0a40*/  @P0 IADD3 R25, PT, PT, R21, 0x1, RZ ;  /* 0x0000000115190810 */ /* 0x000fe40007ffe0ff */
[----:B------:R-:W-:-:S03]  /*0a50*/  @P0 IADD3 R27, PT, PT, R23, R6, RZ ;  /* 0x00000006171b0210 */ /* 0x000fc60007ffe0ff */
[----:B------:R-:W-:Y:S02]  /*0a60*/  @P0 IMAD.WIDE.U32 R22, R25, 0x4, R10 ;  /* 0x0000000419160825 */ /* 0x000fe400078e000a */
[----:B------:R-:W1:Y:S02]  /*0a70*/  LDC.64 R10, c[0x0][0x380] ;  /* 0x0000e000ff0a7b82 */ /* 0x000e640000000a00 */
[----:B--2---:R-:W-:-:S06]  /*0a80*/  @P0 IMAD.WIDE.U32 R26, R27, 0x4, R8 ;  /* 0x000000041b1a0825 */ /* 0x004fcc00078e0008 */
[----:B------:R-:W2:Y:S01]  /*0a90*/  LDC.64 R8, c[0x0][0x388] ;  /* 0x0000e200ff087b82 */ /* 0x000ea20000000a00 */
[----:B---3-5:R-:W-:-:S05]  /*0aa0*/  @P0 FFMA R21, R17, R14, R24 ;  /* 0x0000000e11150223 */ /* 0x028fca0000000018 */
[----:B------:R4:W-:Y:S04]  /*0ab0*/  @P0 STG.E desc[UR6][R12.64], R21 ;  /* 0x000000150c000986 */ /* 0x0009e8000c101906 */
[----:B------:R-:W3:Y:S04]  /*0ac0*/  @P0 LDG.E R22, desc[UR6][R22.64] ;  /* 0x0000000616160981 */ /* 0x000ee8000c1e1900 */
[----:B------:R-:W3:Y:S01]  /*0ad0*/  @P0 LDG.E R26, desc[UR6][R26.64] ;  /* 0x000000061a1a0981 */ /* 0x000ee2000c1e1900 */
[----:B------:R-:W-:-:S04]  /*0ae0*/  LOP3.LUT R14, R6, 0x1, RZ, 0xc0, !PT ;  /* 0x00000001060e7812 */ /* 0x000fc800078ec0ff */
[----:B------:R-:W-:Y:S02]  /*0af0*/  ISETP.NE.U32.AND P1, PT, R14, 0x1, PT ;  /* 0x000000010e00780c */ /* 0x000fe40003f25070 */
[----:B------:R-:W-:-:S11]  /*0b00*/  @P0 IADD3 R19, PT, PT, R19, 0x2, RZ ;  /* 0x0000000213130810 */ /* 0x000fd60007ffe0ff */
[-C--:B------:R-:W-:Y:S02]  /*0b10*/  @!P1 IMAD R15, R4, R6.reuse, R19 ;  /* 0x00000006040f9224 */ /* 0x080fe400078e0213 */
[----:B------:R-:W-:Y:S02]  /*0b20*/  @!P1 IMAD R7, R19, R6, R7 ;  /* 0x0000000613079224 */ /* 0x000fe400078e0207 */
[----:B-1----:R-:W-:-:S04]  /*0b30*/  @!P1 IMAD.WIDE.U32 R10, R15, 0x4, R10 ;  /* 0x000000040f0a9825 */ /* 0x002fc800078e000a */
[----:B--2---:R-:W-:-:S04]  /*0b40*/  @!P1 IMAD.WIDE.U32 R8, R7, 0x4, R8 ;  /* 0x0000000407089825 */ /* 0x004fc800078e0008 */
[----:B---3--:R-:W-:-:S05]  /*0b50*/  @P0 FFMA R24, R22, R26, R21 ;  /* 0x0000001a16180223 */ /* 0x008fca0000000015 */
[----:B------:R4:W-:Y:S04]  /*0b60*/  @P0 STG.E desc[UR6][R12.64], R24 ;  /* 0x000000180c000986 */ /* 0x0009e8000c101906 */
[----:B------:R-:W2:Y:S04]  /*0b70*/  @!P1 LDG.E R11, desc[UR6][R10.64] ;  /* 0x000000060a0b9981 */ /* 0x000ea8000c1e1900 */
[----:B------:R-:W2:Y:S02]  /*0b80*/  @!P1 LDG.E R8, desc[UR6][R8.64] ;  /* 0x0000000608089981 */ /* 0x000ea4000c1e1900 */
[----:B--2---:R-:W-:-:S05]  /*0b90*/  @!P1 FFMA R7, R11, R8, R24 ;  /* 0x000000080b079223 */ /* 0x004fca0000000018 */
[----:B------:R4:W-:Y:S02]  /*0ba0*/  @!P1 STG.E desc[UR6][R12.64], R7 ;  /* 0x000000070c009986 */ /* 0x0009e4000c101906 */
.L_x_24:
[----:B------:R-:W-:-:S04]  /*0bb0*/  IADD3 R5, PT, PT, R5, 0x1, RZ ;  /* 0x0000000105057810 */ /* 0x000fc80007ffe0ff */
[----:B------:R-:W-:-:S13]  /*0bc0*/  ISETP.NE.AND P0, PT, R5, R6, PT ;  /* 0x000000060500720c */ /* 0x000fda0003f05270 */
[----:B------:R-:W-:Y:S05]  /*0bd0*/  @P0 BRA `(.L_x_26) ;  /* 0xfffffff400480947 */ /* 0x000fea000383ffff */
[----:B------:R-:W-:Y:S05]  /*0be0*/  BRA.U UP0, `(.L_x_27) ;  /* 0xfffffff5002c7547 */ /* 0x000fea000b83ffff */
[----:B------:R-:W-:Y:S05]  /*0bf0*/  EXIT ;  /* 0x000000000000794d */ /* 0x000fea0003800000 */
.L_x_28:
        /* <DEDUP_REMOVED lines=16> */
.L_x_32:


//--------------------- .nv.shared._Z14multiBatch_4_kPfS_S_i --------------------------
	.section	.nv.shared._Z14multiBatch_4_kPfS_S_i,"aw",@nobits
	.sectionflags	@""
	.align	16
.nv.shared._Z14multiBatch_4_kPfS_S_i:
	.zero		3072


//--------------------- .nv.shared.reserved.0     --------------------------
	.section	.nv.shared.reserved.0,"aw",@nobits
	.weak		__nv_reservedSMEM_offset_0_alias
	.size		__nv_reservedSMEM_offset_0_alias, 0, 64
	.other		__nv_reservedSMEM_offset_0_alias,@"STO_CUDA_RESERVED_SHARED STV_DEFAULT"
__nv_reservedSMEM_offset_0_alias:
	.zero		0
	.zero		64


//--------------------- .nv.shared._Z14multiBatch_3_kPfS_S_i --------------------------
	.section	.nv.shared._Z14multiBatch_3_kPfS_S_i,"aw",@nobits
	.sectionflags	@""
	.align	16
	.zero		1024


//--------------------- .nv.shared._Z14multiBatch_2_kPfS_S_i --------------------------
	.section	.nv.shared._Z14multiBatch_2_kPfS_S_i,"aw",@nobits
	.sectionflags	@""
	.align	16
	.zero		1024


//--------------------- .nv.shared._Z12multiBatch_kPfS_S_i --------------------------
	.section	.nv.shared._Z12multiBatch_kPfS_S_i,"aw",@nobits
	.sectionflags	@""
	.align	16
	.zero		1024


//--------------------- .nv.constant0._Z14multiBatch_4_kPfS_S_i --------------------------
	.section	.nv.constant0._Z14multiBatch_4_kPfS_S_i,"a",@progbits
	.sectionflags	@""
	.align	4
.nv.constant0._Z14multiBatch_4_kPfS_S_i:
	.zero		924


//--------------------- .nv.constant0._Z14multiBatch_3_kPfS_S_i --------------------------
	.section	.nv.constant0._Z14multiBatch_3_kPfS_S_i,"a",@progbits
	.sectionflags	@""
	.align	4
.nv.constant0._Z14multiBatch_3_kPfS_S_i:
	.zero		924


//--------------------- .nv.constant0._Z14multiBatch_2_kPfS_S_i --------------------------
	.section	.nv.constant0._Z14multiBatch_2_kPfS_S_i,"a",@progbits
	.sectionflags	@""
	.align	4
.nv.constant0._Z14multiBatch_2_kPfS_S_i:
	.zero		924


//--------------------- .nv.constant0._Z12multiBatch_kPfS_S_i --------------------------
	.section	.nv.constant0._Z12multiBatch_kPfS_S_i,"a",@progbits
	.sectionflags	@""
	.align	4
.nv.constant0._Z12multiBatch_kPfS_S_i:
	.zero		924


//--------------------- SYMBOLS --------------------------

	.type		.nv.reservedSmem.offset0,@object
	.size		.nv.reservedSmem.offset0,0x4
	.type		.nv.reservedSmem.cap,@object
	.size		.nv.reservedSmem.cap,0x4
